//
// Generated by NVIDIA NVVM Compiler
//
// Compiler Build ID: CL-36424714
// Cuda compilation tools, release 13.0, V13.0.88
// Based on NVVM 20.0.0
//

.version 9.0
.target sm_100
.address_size 64

	// .globl	_Z26grouped_gemm_work_stealingPKfS0_PfPKiS3_Piiiii
// _ZZ26grouped_gemm_work_stealingPKfS0_PfPKiS3_PiiiiiE2As has been demoted
// _ZZ26grouped_gemm_work_stealingPKfS0_PfPKiS3_PiiiiiE2Bs has been demoted

.visible .entry _Z26grouped_gemm_work_stealingPKfS0_PfPKiS3_Piiiii(
	.param .u64 .ptr .align 1 _Z26grouped_gemm_work_stealingPKfS0_PfPKiS3_Piiiii_param_0,
	.param .u64 .ptr .align 1 _Z26grouped_gemm_work_stealingPKfS0_PfPKiS3_Piiiii_param_1,
	.param .u64 .ptr .align 1 _Z26grouped_gemm_work_stealingPKfS0_PfPKiS3_Piiiii_param_2,
	.param .u64 .ptr .align 1 _Z26grouped_gemm_work_stealingPKfS0_PfPKiS3_Piiiii_param_3,
	.param .u64 .ptr .align 1 _Z26grouped_gemm_work_stealingPKfS0_PfPKiS3_Piiiii_param_4,
	.param .u64 .ptr .align 1 _Z26grouped_gemm_work_stealingPKfS0_PfPKiS3_Piiiii_param_5,
	.param .u32 _Z26grouped_gemm_work_stealingPKfS0_PfPKiS3_Piiiii_param_6,
	.param .u32 _Z26grouped_gemm_work_stealingPKfS0_PfPKiS3_Piiiii_param_7,
	.param .u32 _Z26grouped_gemm_work_stealingPKfS0_PfPKiS3_Piiiii_param_8,
	.param .u32 _Z26grouped_gemm_work_stealingPKfS0_PfPKiS3_Piiiii_param_9
)
{
	.reg .pred 	%p<24>;
	.reg .b32 	%r<103>;
	.reg .b32 	%f<181>;
	.reg .b64 	%rd<55>;
	// demoted variable
	.shared .align 4 .b8 _ZZ26grouped_gemm_work_stealingPKfS0_PfPKiS3_PiiiiiE2As[1024];
	// demoted variable
	.shared .align 4 .b8 _ZZ26grouped_gemm_work_stealingPKfS0_PfPKiS3_PiiiiiE2Bs[1024];
	ld.param.u64 	%rd10, [_Z26grouped_gemm_work_stealingPKfS0_PfPKiS3_Piiiii_param_0];
	ld.param.u64 	%rd11, [_Z26grouped_gemm_work_stealingPKfS0_PfPKiS3_Piiiii_param_1];
	ld.param.u64 	%rd12, [_Z26grouped_gemm_work_stealingPKfS0_PfPKiS3_Piiiii_param_4];
	ld.param.u64 	%rd13, [_Z26grouped_gemm_work_stealingPKfS0_PfPKiS3_Piiiii_param_5];
	ld.param.u32 	%r49, [_Z26grouped_gemm_work_stealingPKfS0_PfPKiS3_Piiiii_param_6];
	ld.param.u32 	%r50, [_Z26grouped_gemm_work_stealingPKfS0_PfPKiS3_Piiiii_param_7];
	ld.param.u32 	%r51, [_Z26grouped_gemm_work_stealingPKfS0_PfPKiS3_Piiiii_param_8];
	ld.param.u32 	%r52, [_Z26grouped_gemm_work_stealingPKfS0_PfPKiS3_Piiiii_param_9];
	cvta.to.global.u64 	%rd1, %rd11;
	cvta.to.global.u64 	%rd2, %rd10;
	cvta.to.global.u64 	%rd3, %rd12;
	cvta.to.global.u64 	%rd4, %rd13;
	mov.u32 	%r1, %tid.x;
	mov.u32 	%r2, %tid.y;
	atom.global.add.u32 	%r94, [%rd4], 1;
	setp.ge.s32 	%p1, %r94, %r52;
	@%p1 bra 	$L__BB0_29;
	add.s32 	%r53, %r50, 15;
	shr.s32 	%r54, %r53, 31;
	shr.u32 	%r55, %r54, 28;
	add.s32 	%r56, %r53, %r55;
	shr.s32 	%r4, %r56, 4;
	mul.lo.s32 	%r5, %r50, %r49;
	add.s32 	%r57, %r49, 15;
	shr.s32 	%r58, %r57, 31;
	shr.u32 	%r59, %r58, 28;
	add.s32 	%r60, %r57, %r59;
	shr.s32 	%r61, %r60, 4;
	shl.b32 	%r62, %r2, 6;
	mov.u32 	%r63, _ZZ26grouped_gemm_work_stealingPKfS0_PfPKiS3_PiiiiiE2As;
	add.s32 	%r6, %r63, %r62;
	shl.b32 	%r64, %r1, 2;
	add.s32 	%r7, %r6, %r64;
	mov.u32 	%r65, _ZZ26grouped_gemm_work_stealingPKfS0_PfPKiS3_PiiiiiE2Bs;
	add.s32 	%r9, %r65, %r64;
	add.s32 	%r8, %r9, %r62;
	max.s32 	%r66, %r61, 1;
	and.b32  	%r10, %r66, 1;
	and.b32  	%r11, %r66, 134217726;
	neg.s32 	%r12, %r11;
	add.s32 	%r67, %r2, 16;
	mad.lo.s32 	%r13, %r50, %r67, %r1;
	shl.b32 	%r14, %r50, 5;
	mad.lo.s32 	%r15, %r2, %r50, %r1;
$L__BB0_2:
	setp.lt.s32 	%p2, %r51, 1;
	mov.b32 	%r95, 0;
	@%p2 bra 	$L__BB0_6;
	mov.b32 	%r92, 0;
$L__BB0_4:
	mul.wide.u32 	%rd14, %r92, 4;
	add.s64 	%rd15, %rd3, %rd14;
	ld.global.nc.u32 	%r70, [%rd15];
	add.s32 	%r71, %r70, 15;
	shr.s32 	%r72, %r71, 31;
	shr.u32 	%r73, %r72, 28;
	add.s32 	%r74, %r71, %r73;
	shr.s32 	%r75, %r74, 4;
	mul.lo.s32 	%r19, %r75, %r4;
	setp.lt.s32 	%p3, %r94, %r19;
	mov.u32 	%r95, %r92;
	@%p3 bra 	$L__BB0_6;
	sub.s32 	%r94, %r94, %r19;
	add.s32 	%r92, %r92, 1;
	setp.ne.s32 	%p4, %r92, %r51;
	mov.b32 	%r95, 0;
	@%p4 bra 	$L__BB0_4;
$L__BB0_6:
	cvt.u64.u32 	%rd5, %r95;
	mul.wide.u32 	%rd16, %r95, 4;
	add.s64 	%rd17, %rd3, %rd16;
	ld.global.nc.u32 	%r77, [%rd17];
	div.s32 	%r78, %r94, %r4;
	mul.lo.s32 	%r79, %r78, %r4;
	sub.s32 	%r80, %r94, %r79;
	shl.b32 	%r81, %r78, 4;
	add.s32 	%r24, %r81, %r2;
	shl.b32 	%r25, %r80, 4;
	add.s32 	%r26, %r25, %r1;
	setp.ge.s32 	%p5, %r24, %r77;
	@%p5 bra 	$L__BB0_28;
	ld.param.u64 	%rd54, [_Z26grouped_gemm_work_stealingPKfS0_PfPKiS3_Piiiii_param_3];
	setp.lt.s32 	%p6, %r49, 1;
	cvta.to.global.u64 	%rd18, %rd54;
	shl.b64 	%rd19, %rd5, 2;
	add.s64 	%rd20, %rd18, %rd19;
	ld.global.nc.u32 	%r82, [%rd20];
	mul.lo.s32 	%r83, %r82, %r49;
	cvt.s64.s32 	%rd6, %r83;
	mul.lo.s32 	%r84, %r5, %r95;
	cvt.s64.s32 	%rd7, %r84;
	mul.lo.s32 	%r27, %r82, %r50;
	mov.f32 	%f180, 0f00000000;
	@%p6 bra 	$L__BB0_26;
	setp.lt.s32 	%p7, %r49, 17;
	mul.lo.s32 	%r28, %r24, %r49;
	mov.f32 	%f180, 0f00000000;
	mov.b32 	%r102, 0;
	@%p7 bra 	$L__BB0_20;
	add.s32 	%r99, %r13, %r25;
	add.s32 	%r98, %r15, %r25;
	add.s32 	%r96, %r1, %r28;
	mov.f32 	%f180, 0f00000000;
	mov.u32 	%r97, %r1;
	mov.u32 	%r100, %r2;
	mov.u32 	%r101, %r12;
$L__BB0_10:
	setp.ge.s32 	%p8, %r97, %r49;
	mov.f32 	%f172, 0f00000000;
	@%p8 bra 	$L__BB0_12;
	cvt.s64.s32 	%rd21, %r96;
	add.s64 	%rd22, %rd21, %rd6;
	shl.b64 	%rd23, %rd22, 2;
	add.s64 	%rd24, %rd2, %rd23;
	ld.global.nc.f32 	%f172, [%rd24];
$L__BB0_12:
	setp.ge.s32 	%p9, %r26, %r50;
	st.shared.f32 	[%r7], %f172;
	setp.ge.s32 	%p10, %r100, %r49;
	mov.f32 	%f173, 0f00000000;
	or.pred  	%p11, %p10, %p9;
	@%p11 bra 	$L__BB0_14;
	cvt.s64.s32 	%rd25, %r98;
	add.s64 	%rd26, %rd25, %rd7;
	shl.b64 	%rd27, %rd26, 2;
	add.s64 	%rd28, %rd1, %rd27;
	ld.global.nc.f32 	%f173, [%rd28];
$L__BB0_14:
	st.shared.f32 	[%r8], %f173;
	bar.sync 	0;
	ld.shared.f32 	%f27, [%r6];
	ld.shared.f32 	%f28, [%r9];
	fma.rn.f32 	%f29, %f27, %f28, %f180;
	ld.shared.f32 	%f30, [%r6+4];
	ld.shared.f32 	%f31, [%r9+64];
	fma.rn.f32 	%f32, %f30, %f31, %f29;
	ld.shared.f32 	%f33, [%r6+8];
	ld.shared.f32 	%f34, [%r9+128];
	fma.rn.f32 	%f35, %f33, %f34, %f32;
	ld.shared.f32 	%f36, [%r6+12];
	ld.shared.f32 	%f37, [%r9+192];
	fma.rn.f32 	%f38, %f36, %f37, %f35;
	ld.shared.f32 	%f39, [%r6+16];
	ld.shared.f32 	%f40, [%r9+256];
	fma.rn.f32 	%f41, %f39, %f40, %f38;
	ld.shared.f32 	%f42, [%r6+20];
	ld.shared.f32 	%f43, [%r9+320];
	fma.rn.f32 	%f44, %f42, %f43, %f41;
	ld.shared.f32 	%f45, [%r6+24];
	ld.shared.f32 	%f46, [%r9+384];
	fma.rn.f32 	%f47, %f45, %f46, %f44;
	ld.shared.f32 	%f48, [%r6+28];
	ld.shared.f32 	%f49, [%r9+448];
	fma.rn.f32 	%f50, %f48, %f49, %f47;
	ld.shared.f32 	%f51, [%r6+32];
	ld.shared.f32 	%f52, [%r9+512];
	fma.rn.f32 	%f53, %f51, %f52, %f50;
	ld.shared.f32 	%f54, [%r6+36];
	ld.shared.f32 	%f55, [%r9+576];
	fma.rn.f32 	%f56, %f54, %f55, %f53;
	ld.shared.f32 	%f57, [%r6+40];
	ld.shared.f32 	%f58, [%r9+640];
	fma.rn.f32 	%f59, %f57, %f58, %f56;
	ld.shared.f32 	%f60, [%r6+44];
	ld.shared.f32 	%f61, [%r9+704];
	fma.rn.f32 	%f62, %f60, %f61, %f59;
	ld.shared.f32 	%f63, [%r6+48];
	ld.shared.f32 	%f64, [%r9+768];
	fma.rn.f32 	%f65, %f63, %f64, %f62;
	ld.shared.f32 	%f66, [%r6+52];
	ld.shared.f32 	%f67, [%r9+832];
	fma.rn.f32 	%f68, %f66, %f67, %f65;
	ld.shared.f32 	%f69, [%r6+56];
	ld.shared.f32 	%f70, [%r9+896];
	fma.rn.f32 	%f71, %f69, %f70, %f68;
	ld.shared.f32 	%f72, [%r6+60];
	ld.shared.f32 	%f73, [%r9+960];
	fma.rn.f32 	%f6, %f72, %f73, %f71;
	bar.sync 	0;
	add.s32 	%r86, %r97, 16;
	setp.ge.s32 	%p12, %r86, %r49;
	mov.f32 	%f174, 0f00000000;
	@%p12 bra 	$L__BB0_16;
	cvt.s64.s32 	%rd29, %r28;
	cvt.s64.s32 	%rd30, %r97;
	add.s64 	%rd31, %rd30, %rd29;
	add.s64 	%rd32, %rd31, %rd6;
	shl.b64 	%rd33, %rd32, 2;
	add.s64 	%rd34, %rd2, %rd33;
	ld.global.nc.f32 	%f174, [%rd34+64];
$L__BB0_16:
	st.shared.f32 	[%r7], %f174;
	add.s32 	%r87, %r100, 16;
	setp.ge.s32 	%p14, %r87, %r49;
	mov.f32 	%f175, 0f00000000;
	or.pred  	%p15, %p14, %p9;
	@%p15 bra 	$L__BB0_18;
	cvt.s64.s32 	%rd35, %r99;
	add.s64 	%rd36, %rd35, %rd7;
	shl.b64 	%rd37, %rd36, 2;
	add.s64 	%rd38, %rd1, %rd37;
	ld.global.nc.f32 	%f175, [%rd38];
$L__BB0_18:
	st.shared.f32 	[%r8], %f175;
	bar.sync 	0;
	ld.shared.f32 	%f75, [%r6];
	ld.shared.f32 	%f76, [%r9];
	fma.rn.f32 	%f77, %f75, %f76, %f6;
	ld.shared.f32 	%f78, [%r6+4];
	ld.shared.f32 	%f79, [%r9+64];
	fma.rn.f32 	%f80, %f78, %f79, %f77;
	ld.shared.f32 	%f81, [%r6+8];
	ld.shared.f32 	%f82, [%r9+128];
	fma.rn.f32 	%f83, %f81, %f82, %f80;
	ld.shared.f32 	%f84, [%r6+12];
	ld.shared.f32 	%f85, [%r9+192];
	fma.rn.f32 	%f86, %f84, %f85, %f83;
	ld.shared.f32 	%f87, [%r6+16];
	ld.shared.f32 	%f88, [%r9+256];
	fma.rn.f32 	%f89, %f87, %f88, %f86;
	ld.shared.f32 	%f90, [%r6+20];
	ld.shared.f32 	%f91, [%r9+320];
	fma.rn.f32 	%f92, %f90, %f91, %f89;
	ld.shared.f32 	%f93, [%r6+24];
	ld.shared.f32 	%f94, [%r9+384];
	fma.rn.f32 	%f95, %f93, %f94, %f92;
	ld.shared.f32 	%f96, [%r6+28];
	ld.shared.f32 	%f97, [%r9+448];
	fma.rn.f32 	%f98, %f96, %f97, %f95;
	ld.shared.f32 	%f99, [%r6+32];
	ld.shared.f32 	%f100, [%r9+512];
	fma.rn.f32 	%f101, %f99, %f100, %f98;
	ld.shared.f32 	%f102, [%r6+36];
	ld.shared.f32 	%f103, [%r9+576];
	fma.rn.f32 	%f104, %f102, %f103, %f101;
	ld.shared.f32 	%f105, [%r6+40];
	ld.shared.f32 	%f106, [%r9+640];
	fma.rn.f32 	%f107, %f105, %f106, %f104;
	ld.shared.f32 	%f108, [%r6+44];
	ld.shared.f32 	%f109, [%r9+704];
	fma.rn.f32 	%f110, %f108, %f109, %f107;
	ld.shared.f32 	%f111, [%r6+48];
	ld.shared.f32 	%f112, [%r9+768];
	fma.rn.f32 	%f113, %f111, %f112, %f110;
	ld.shared.f32 	%f114, [%r6+52];
	ld.shared.f32 	%f115, [%r9+832];
	fma.rn.f32 	%f116, %f114, %f115, %f113;
	ld.shared.f32 	%f117, [%r6+56];
	ld.shared.f32 	%f118, [%r9+896];
	fma.rn.f32 	%f119, %f117, %f118, %f116;
	ld.shared.f32 	%f120, [%r6+60];
	ld.shared.f32 	%f121, [%r9+960];
	fma.rn.f32 	%f180, %f120, %f121, %f119;
	bar.sync 	0;
	add.s32 	%r101, %r101, 2;
	add.s32 	%r100, %r100, 32;
	add.s32 	%r99, %r99, %r14;
	add.s32 	%r98, %r98, %r14;
	add.s32 	%r97, %r97, 32;
	add.s32 	%r96, %r96, 32;
	setp.ne.s32 	%p16, %r101, 0;
	@%p16 bra 	$L__BB0_10;
	shl.b32 	%r102, %r11, 4;
$L__BB0_20:
	setp.eq.s32 	%p17, %r10, 0;
	@%p17 bra 	$L__BB0_26;
	add.s32 	%r46, %r102, %r1;
	setp.ge.s32 	%p18, %r46, %r49;
	mov.f32 	%f178, 0f00000000;
	@%p18 bra 	$L__BB0_23;
	add.s32 	%r88, %r46, %r28;
	cvt.s64.s32 	%rd39, %r88;
	add.s64 	%rd40, %rd39, %rd6;
	shl.b64 	%rd41, %rd40, 2;
	add.s64 	%rd42, %rd2, %rd41;
	ld.global.nc.f32 	%f178, [%rd42];
$L__BB0_23:
	setp.ge.s32 	%p19, %r26, %r50;
	st.shared.f32 	[%r7], %f178;
	add.s32 	%r47, %r102, %r2;
	setp.ge.s32 	%p20, %r47, %r49;
	mov.f32 	%f179, 0f00000000;
	or.pred  	%p21, %p20, %p19;
	@%p21 bra 	$L__BB0_25;
	mad.lo.s32 	%r89, %r47, %r50, %r26;
	cvt.s64.s32 	%rd43, %r89;
	add.s64 	%rd44, %rd43, %rd7;
	shl.b64 	%rd45, %rd44, 2;
	add.s64 	%rd46, %rd1, %rd45;
	ld.global.nc.f32 	%f179, [%rd46];
$L__BB0_25:
	st.shared.f32 	[%r8], %f179;
	bar.sync 	0;
	ld.shared.f32 	%f124, [%r6];
	ld.shared.f32 	%f125, [%r9];
	fma.rn.f32 	%f126, %f124, %f125, %f180;
	ld.shared.f32 	%f127, [%r6+4];
	ld.shared.f32 	%f128, [%r9+64];
	fma.rn.f32 	%f129, %f127, %f128, %f126;
	ld.shared.f32 	%f130, [%r6+8];
	ld.shared.f32 	%f131, [%r9+128];
	fma.rn.f32 	%f132, %f130, %f131, %f129;
	ld.shared.f32 	%f133, [%r6+12];
	ld.shared.f32 	%f134, [%r9+192];
	fma.rn.f32 	%f135, %f133, %f134, %f132;
	ld.shared.f32 	%f136, [%r6+16];
	ld.shared.f32 	%f137, [%r9+256];
	fma.rn.f32 	%f138, %f136, %f137, %f135;
	ld.shared.f32 	%f139, [%r6+20];
	ld.shared.f32 	%f140, [%r9+320];
	fma.rn.f32 	%f141, %f139, %f140, %f138;
	ld.shared.f32 	%f142, [%r6+24];
	ld.shared.f32 	%f143, [%r9+384];
	fma.rn.f32 	%f144, %f142, %f143, %f141;
	ld.shared.f32 	%f145, [%r6+28];
	ld.shared.f32 	%f146, [%r9+448];
	fma.rn.f32 	%f147, %f145, %f146, %f144;
	ld.shared.f32 	%f148, [%r6+32];
	ld.shared.f32 	%f149, [%r9+512];
	fma.rn.f32 	%f150, %f148, %f149, %f147;
	ld.shared.f32 	%f151, [%r6+36];
	ld.shared.f32 	%f152, [%r9+576];
	fma.rn.f32 	%f153, %f151, %f152, %f150;
	ld.shared.f32 	%f154, [%r6+40];
	ld.shared.f32 	%f155, [%r9+640];
	fma.rn.f32 	%f156, %f154, %f155, %f153;
	ld.shared.f32 	%f157, [%r6+44];
	ld.shared.f32 	%f158, [%r9+704];
	fma.rn.f32 	%f159, %f157, %f158, %f156;
	ld.shared.f32 	%f160, [%r6+48];
	ld.shared.f32 	%f161, [%r9+768];
	fma.rn.f32 	%f162, %f160, %f161, %f159;
	ld.shared.f32 	%f163, [%r6+52];
	ld.shared.f32 	%f164, [%r9+832];
	fma.rn.f32 	%f165, %f163, %f164, %f162;
	ld.shared.f32 	%f166, [%r6+56];
	ld.shared.f32 	%f167, [%r9+896];
	fma.rn.f32 	%f168, %f166, %f167, %f165;
	ld.shared.f32 	%f169, [%r6+60];
	ld.shared.f32 	%f170, [%r9+960];
	fma.rn.f32 	%f180, %f169, %f170, %f168;
	bar.sync 	0;
$L__BB0_26:
	setp.ge.s32 	%p22, %r26, %r50;
	@%p22 bra 	$L__BB0_28;
	ld.param.u64 	%rd53, [_Z26grouped_gemm_work_stealingPKfS0_PfPKiS3_Piiiii_param_2];
	mad.lo.s32 	%r90, %r24, %r50, %r26;
	cvt.s64.s32 	%rd47, %r90;
	cvt.s64.s32 	%rd48, %r27;
	add.s64 	%rd49, %rd48, %rd47;
	cvta.to.global.u64 	%rd50, %rd53;
	shl.b64 	%rd51, %rd49, 2;
	add.s64 	%rd52, %rd50, %rd51;
	st.global.f32 	[%rd52], %f180;
$L__BB0_28:
	atom.global.add.u32 	%r94, [%rd4], 1;
	setp.lt.s32 	%p23, %r94, %r52;
	@%p23 bra 	$L__BB0_2;
$L__BB0_29:
	ret;

}


// ===== COMPILED SASS (sm_100) =====

	.target	sm_100

	.elftype	@"ET_EXEC"


//--------------------- .note.nv.tkinfo           --------------------------
	.section	.note.nv.tkinfo,"",@"SHT_NOTE"
	.sectionflags	@"SHF_NOTE_NV_TKINFO"
	.tkinfo
        /*0018*/ 	.word	0x00000002
        /*0030*/ 	.string	""
        /*0030*/ 	.string	"ptxas"
        /*0030*/ 	.string	"Cuda compilation tools, release 13.0, V13.0.88"
        /*0030*/ 	.string	"Build cuda_13.0.r13.0/compiler.36424714_0"
        /*0030*/ 	.string	"-arch sm_100 -m 64 "



//--------------------- .note.nv.cuinfo           --------------------------
	.section	.note.nv.cuinfo,"",@"SHT_NOTE"
	.sectionflags	@"SHF_NOTE_NV_CUINFO"
        /*0018*/ 	.short	0x0002
        /*001a*/ 	.short	0x0064
        /*001c*/ 	.short	0x0082
	.zero		2


//--------------------- .nv.info                  --------------------------
	.section	.nv.info,"",@"SHT_CUDA_INFO"
	.align	4


	//----- nvinfo : EIATTR_REGCOUNT
	.align		4
        /*0000*/ 	.byte	0x04, 0x2f
        /*0002*/ 	.short	(.L_1 - .L_0)
	.align		4
.L_0:
        /*0004*/ 	.word	index@(_Z26grouped_gemm_work_stealingPKfS0_PfPKiS3_Piiiii)
        /*0008*/ 	.word	0x00000028


	//----- nvinfo : EIATTR_FRAME_SIZE
	.align		4
.L_1:
        /*000c*/ 	.byte	0x04, 0x11
        /*000e*/ 	.short	(.L_3 - .L_2)
	.align		4
.L_2:
        /*0010*/ 	.word	index@(_Z26grouped_gemm_work_stealingPKfS0_PfPKiS3_Piiiii)
        /*0014*/ 	.word	0x00000000


	//----- nvinfo : EIATTR_MIN_STACK_SIZE
	.align		4
.L_3:
        /*0018*/ 	.byte	0x04, 0x12
        /*001a*/ 	.short	(.L_5 - .L_4)
	.align		4
.L_4:
        /*001c*/ 	.word	index@(_Z26grouped_gemm_work_stealingPKfS0_PfPKiS3_Piiiii)
        /*0020*/ 	.word	0x00000000
.L_5:


//--------------------- .nv.compat                --------------------------
	.section	.nv.compat,"",@"SHT_CUDA_COMPAT_INFO"
	.align	4
        /*0000*/ 	.byte	0x02, 0x09, 0x00, 0x00, 0x02, 0x02, 0x01, 0x00, 0x02, 0x05, 0x05, 0x00, 0x03, 0x07, 0x01, 0x01
        /*0010*/ 	.byte	0x02, 0x03, 0x00, 0x00, 0x02, 0x06, 0x01, 0x00, 0x04, 0x0b, 0x08, 0x00, 0x09, 0x00, 0x00, 0x00
        /*0020*/ 	.byte	0x00, 0x00, 0x00, 0x00


//--------------------- .nv.info._Z26grouped_gemm_work_stealingPKfS0_PfPKiS3_Piiiii --------------------------
	.section	.nv.info._Z26grouped_gemm_work_stealingPKfS0_PfPKiS3_Piiiii,"",@"SHT_CUDA_INFO"
	.sectionflags	@""
	.align	4


	//----- nvinfo : EIATTR_CUDA_API_VERSION
	.align		4
        /*0000*/ 	.byte	0x04, 0x37
        /*0002*/ 	.short	(.L_7 - .L_6)
.L_6:
        /*0004*/ 	.word	0x00000082


	//----- nvinfo : EIATTR_KPARAM_INFO
	.align		4
.L_7:
        /*0008*/ 	.byte	0x04, 0x17
        /*000a*/ 	.short	(.L_9 - .L_8)
.L_8:
        /*000c*/ 	.word	0x00000000
        /*0010*/ 	.short	0x0009
        /*0012*/ 	.short	0x003c
        /*0014*/ 	.byte	0x00, 0xf0, 0x11, 0x00


	//----- nvinfo : EIATTR_KPARAM_INFO
	.align		4
.L_9:
        /*0018*/ 	.byte	0x04, 0x17
        /*001a*/ 	.short	(.L_11 - .L_10)
.L_10:
        /*001c*/ 	.word	0x00000000
        /*0020*/ 	.short	0x0008
        /*0022*/ 	.short	0x0038
        /*0024*/ 	.byte	0x00, 0xf0, 0x11, 0x00


	//----- nvinfo : EIATTR_KPARAM_INFO
	.align		4
.L_11:
        /*0028*/ 	.byte	0x04, 0x17
        /*002a*/ 	.short	(.L_13 - .L_12)
.L_12:
        /*002c*/ 	.word	0x00000000
        /*0030*/ 	.short	0x0007
        /*0032*/ 	.short	0x0034
        /*0034*/ 	.byte	0x00, 0xf0, 0x11, 0x00


	//----- nvinfo : EIATTR_KPARAM_INFO
	.align		4
.L_13:
        /*0038*/ 	.byte	0x04, 0x17
        /*003a*/ 	.short	(.L_15 - .L_14)
.L_14:
        /*003c*/ 	.word	0x00000000
        /*0040*/ 	.short	0x0006
        /*0042*/ 	.short	0x0030
        /*0044*/ 	.byte	0x00, 0xf0, 0x11, 0x00


	//----- nvinfo : EIATTR_KPARAM_INFO
	.align		4
.L_15:
        /*0048*/ 	.byte	0x04, 0x17
        /*004a*/ 	.short	(.L_17 - .L_16)
.L_16:
        /*004c*/ 	.word	0x00000000
        /*0050*/ 	.short	0x0005
        /*0052*/ 	.short	0x0028
        /*0054*/ 	.byte	0x00, 0xf5, 0x21, 0x00


	//----- nvinfo : EIATTR_KPARAM_INFO
	.align		4
.L_17:
        /*0058*/ 	.byte	0x04, 0x17
        /*005a*/ 	.short	(.L_19 - .L_18)
.L_18:
        /*005c*/ 	.word	0x00000000
        /*0060*/ 	.short	0x0004
        /*0062*/ 	.short	0x0020
        /*0064*/ 	.byte	0x00, 0xf5, 0x21, 0x00


	//----- nvinfo : EIATTR_KPARAM_INFO
	.align		4
.L_19:
        /*0068*/ 	.byte	0x04, 0x17
        /*006a*/ 	.short	(.L_21 - .L_20)
.L_20:
        /*006c*/ 	.word	0x00000000
        /*0070*/ 	.short	0x0003
        /*0072*/ 	.short	0x0018
        /*0074*/ 	.byte	0x00, 0xf5, 0x21, 0x00


	//----- nvinfo : EIATTR_KPARAM_INFO
	.align		4
.L_21:
        /*0078*/ 	.byte	0x04, 0x17
        /*007a*/ 	.short	(.L_23 - .L_22)
.L_22:
        /*007c*/ 	.word	0x00000000
        /*0080*/ 	.short	0x0002
        /*0082*/ 	.short	0x0010
        /*0084*/ 	.byte	0x00, 0xf5, 0x21, 0x00


	//----- nvinfo : EIATTR_KPARAM_INFO
	.align		4
.L_23:
        /*0088*/ 	.byte	0x04, 0x17
        /*008a*/ 	.short	(.L_25 - .L_24)
.L_24:
        /*008c*/ 	.word	0x00000000
        /*0090*/ 	.short	0x0001
        /*0092*/ 	.short	0x0008
        /*0094*/ 	.byte	0x00, 0xf5, 0x21, 0x00


	//----- nvinfo : EIATTR_KPARAM_INFO
	.align		4
.L_25:
        /*0098*/ 	.byte	0x04, 0x17
        /*009a*/ 	.short	(.L_27 - .L_26)
.L_26:
        /*009c*/ 	.word	0x00000000
        /*00a0*/ 	.short	0x0000
        /*00a2*/ 	.short	0x0000
        /*00a4*/ 	.byte	0x00, 0xf5, 0x21, 0x00


	//----- nvinfo : EIATTR_SPARSE_MMA_MASK
	.align		4
.L_27:
        /*00a8*/ 	.byte	0x03, 0x50
        /*00aa*/ 	.short	0x0000


	//----- nvinfo : EIATTR_MAXREG_COUNT
	.align		4
        /*00ac*/ 	.byte	0x03, 0x1b
        /*00ae*/ 	.short	0x00ff


	//----- nvinfo : EIATTR_NUM_BARRIERS
	.align		4
        /*00b0*/ 	.byte	0x02, 0x4c
        /*00b2*/ 	.byte	0x01
	.zero		1


	//----- nvinfo : EIATTR_MERCURY_ISA_VERSION
	.align		4
        /*00b4*/ 	.byte	0x03, 0x5f
        /*00b6*/ 	.short	0x0101


	//----- nvinfo : EIATTR_INT_WARP_WIDE_INSTR_OFFSETS
	.align		4
        /*00b8*/ 	.byte	0x04, 0x31
        /*00ba*/ 	.short	(.L_29 - .L_28)


	//   ....[0]....
.L_28:
        /*00bc*/ 	.word	0x00000020


	//   ....[1]....
        /*00c0*/ 	.word	0x000000d0


	//   ....[2]....
        /*00c4*/ 	.word	0x000015e0


	//   ....[3]....
        /*00c8*/ 	.word	0x00001680


	//----- nvinfo : EIATTR_VRC_CTA_INIT_COUNT
	.align		4
.L_29:
        /*00cc*/ 	.byte	0x02, 0x4a
	.zero		1
	.zero		1


	//----- nvinfo : EIATTR_EXIT_INSTR_OFFSETS
	.align		4
        /*00d0*/ 	.byte	0x04, 0x1c
        /*00d2*/ 	.short	(.L_31 - .L_30)


	//   ....[0]....
.L_30:
        /*00d4*/ 	.word	0x00000100


	//   ....[1]....
        /*00d8*/ 	.word	0x000016c0


	//----- nvinfo : EIATTR_CRS_STACK_SIZE
	.align		4
.L_31:
        /*00dc*/ 	.byte	0x04, 0x1e
        /*00de*/ 	.short	(.L_33 - .L_32)
.L_32:
        /*00e0*/ 	.word	0x00000000


	//----- nvinfo : EIATTR_CBANK_PARAM_SIZE
	.align		4
.L_33:
        /*00e4*/ 	.byte	0x03, 0x19
        /*00e6*/ 	.short	0x0040


	//----- nvinfo : EIATTR_PARAM_CBANK
	.align		4
        /*00e8*/ 	.byte	0x04, 0x0a
        /*00ea*/ 	.short	(.L_35 - .L_34)
	.align		4
.L_34:
        /*00ec*/ 	.word	index@(.nv.constant0._Z26grouped_gemm_work_stealingPKfS0_PfPKiS3_Piiiii)
        /*00f0*/ 	.short	0x0380
        /*00f2*/ 	.short	0x0040


	//----- nvinfo : EIATTR_SW_WAR
	.align		4
.L_35:
        /*00f4*/ 	.byte	0x04, 0x36
        /*00f6*/ 	.short	(.L_37 - .L_36)
.L_36:
        /*00f8*/ 	.word	0x00000008
.L_37:


//--------------------- .nv.callgraph             --------------------------
	.section	.nv.callgraph,"",@"SHT_CUDA_CALLGRAPH"
	.align	4
	.sectionentsize	8
	.align		4
        /*0000*/ 	.word	0x00000000
	.align		4
        /*0004*/ 	.word	0xffffffff
	.align		4
        /*0008*/ 	.word	0x00000000
	.align		4
        /*000c*/ 	.word	0xfffffffe
	.align		4
        /*0010*/ 	.word	0x00000000
	.align		4
        /*0014*/ 	.word	0xfffffffd
	.align		4
        /*0018*/ 	.word	0x00000000
	.align		4
        /*001c*/ 	.word	0xfffffffc


//--------------------- .text._Z26grouped_gemm_work_stealingPKfS0_PfPKiS3_Piiiii --------------------------
	.section	.text._Z26grouped_gemm_work_stealingPKfS0_PfPKiS3_Piiiii,"ax",@progbits
	.align	128
        .global         _Z26grouped_gemm_work_stealingPKfS0_PfPKiS3_Piiiii
        .type           _Z26grouped_gemm_work_stealingPKfS0_PfPKiS3_Piiiii,@function
        .size           _Z26grouped_gemm_work_stealingPKfS0_PfPKiS3_Piiiii,(.L_x_10 - _Z26grouped_gemm_work_stealingPKfS0_PfPKiS3_Piiiii)
        .other          _Z26grouped_gemm_work_stealingPKfS0_PfPKiS3_Piiiii,@"STO_CUDA_ENTRY STV_DEFAULT"
_Z26grouped_gemm_work_stealingPKfS0_PfPKiS3_Piiiii:
.text._Z26grouped_gemm_work_stealingPKfS0_PfPKiS3_Piiiii:
[----:B------:R-:W-:Y:S01]  /*0000*/  LDC R1, c[0x0][0x37c] ;  /* 0x0000df00ff017b82 */ /* 0x000fe20000000800 */
[----:B------:R-:W0:Y:S01]  /*0010*/  S2R R7, SR_LANEID ;  /* 0x0000000000077919 */ /* 0x000e220000000000 */
[----:B------:R-:W-:-:S06]  /*0020*/  VOTEU.ANY UR4, UPT, PT ;  /* 0x0000000000047886 */ /* 0x000fcc00038e0100 */
[----:B------:R-:W1:Y:S01]  /*0030*/  LDC.64 R2, c[0x0][0x3a8] ;  /* 0x0000ea00ff027b82 */ /* 0x000e620000000a00 */
[----:B------:R-:W0:Y:S01]  /*0040*/  FLO.U32 R0, UR4 ;  /* 0x0000000400007d00 */ /* 0x000e2200080e0000 */
[----:B------:R-:W1:Y:S07]  /*0050*/  LDCU.64 UR8, c[0x0][0x358] ;  /* 0x00006b00ff0877ac */ /* 0x000e6e0008000a00 */
[----:B------:R-:W1:Y:S01]  /*0060*/  POPC R5, UR4 ;  /* 0x0000000400057d09 */ /* 0x000e620008000000 */
[----:B0-----:R-:W-:-:S13]  /*0070*/  ISETP.EQ.U32.AND P0, PT, R0, R7, PT ;  /* 0x000000070000720c */ /* 0x001fda0003f02070 */
[----:B-1----:R-:W2:Y:S01]  /*0080*/  @P0 ATOMG.E.ADD.STRONG.GPU PT, R3, desc[UR8][R2.64], R5 ;  /* 0x80000005020309a8 */ /* 0x002ea200081ef108 */
[----:B------:R-:W0:Y:S02]  /*0090*/  S2R R6, SR_LTMASK ;  /* 0x0000000000067919 */ /* 0x000e240000003900 */
[----:B0-----:R-:W-:Y:S01]  /*00a0*/  LOP3.LUT R6, R6, UR4, RZ, 0xc0, !PT ;  /* 0x0000000406067c12 */ /* 0x001fe2000f8ec0ff */
[----:B------:R-:W0:Y:S03]  /*00b0*/  LDCU UR4, c[0x0][0x3bc] ;  /* 0x00007780ff0477ac */ /* 0x000e260008000800 */
[----:B------:R-:W1:Y:S01]  /*00c0*/  POPC R7, R6 ;  /* 0x0000000600077309 */ /* 0x000e620000000000 */
[----:B--2---:R-:W1:Y:S02]  /*00d0*/  SHFL.IDX PT, R4, R3, R0, 0x1f ;  /* 0x00001f0003047589 */ /* 0x004e6400000e0000 */
[----:B-1----:R-:W-:-:S05]  /*00e0*/  IMAD.IADD R4, R4, 0x1, R7 ;  /* 0x0000000104047824 */ /* 0x002fca00078e0207 */
[----:B0-----:R-:W-:-:S13]  /*00f0*/  ISETP.GE.AND P0, PT, R4, UR4, PT ;  /* 0x0000000404007c0c */ /* 0x001fda000bf06270 */
[----:B------:R-:W-:Y:S05]  /*0100*/  @P0 EXIT ;  /* 0x000000000000094d */ /* 0x000fea0003800000 */
[----:B------:R-:W0:Y:S01]  /*0110*/  S2R R3, SR_TID.Y ;  /* 0x0000000000037919 */ /* 0x000e220000002200 */
[----:B------:R-:W1:Y:S01]  /*0120*/  S2UR UR6, SR_CgaCtaId ;  /* 0x00000000000679c3 */ /* 0x000e620000008800 */
[----:B------:R-:W-:Y:S01]  /*0130*/  UMOV UR4, 0x400 ;  /* 0x0000040000047882 */ /* 0x000fe20000000000 */
[----:B------:R-:W2:Y:S01]  /*0140*/  LDCU UR7, c[0x0][0x3b8] ;  /* 0x00007700ff0777ac */ /* 0x000ea20008000800 */
[----:B------:R-:W3:Y:S01]  /*0150*/  S2R R7, SR_TID.X ;  /* 0x0000000000077919 */ /* 0x000ee20000002100 */
[----:B------:R-:W-:Y:S02]  /*0160*/  UIADD3 UR5, UPT, UPT, UR4, 0x400, URZ ;  /* 0x0000040004057890 */ /* 0x000fe4000fffe0ff */
[----:B-1----:R-:W-:Y:S02]  /*0170*/  ULEA UR4, UR6, UR4, 0x18 ;  /* 0x0000000406047291 */ /* 0x002fe4000f8ec0ff */
[----:B------:R-:W-:-:S04]  /*0180*/  ULEA UR5, UR6, UR5, 0x18 ;  /* 0x0000000506057291 */ /* 0x000fc8000f8ec0ff */
[----:B0-----:R-:W-:Y:S02]  /*0190*/  LEA R24, R3, UR4, 0x6 ;  /* 0x0000000403187c11 */ /* 0x001fe4000f8e30ff */
[----:B---3--:R-:W-:-:S03]  /*01a0*/  LEA R0, R7, UR5, 0x2 ;  /* 0x0000000507007c11 */ /* 0x008fc6000f8e10ff */
[----:B------:R-:W-:Y:S01]  /*01b0*/  IMAD R7, R7, 0x4, R24 ;  /* 0x0000000407077824 */ /* 0x000fe200078e0218 */
[----:B--2---:R-:W-:-:S07]  /*01c0*/  LEA R2, R3, R0, 0x6 ;  /* 0x0000000003027211 */ /* 0x004fce00078e30ff */
.L_x_8:
[----:B------:R-:W0:Y:S01]  /*01d0*/  LDC.64 R8, c[0x0][0x3b0] ;  /* 0x0000ec00ff087b82 */ /* 0x000e220000000a00 */
[----:B------:R-:W-:Y:S05]  /*01e0*/  YIELD ;  /* 0x0000000000007946 */ /* 0x000fea0003800000 */
[----:B------:R-:W1:Y:S01]  /*01f0*/  LDCU UR4, c[0x0][0x3b8] ;  /* 0x00007700ff0477ac */ /* 0x000e620008000800 */
[----:B------:R-:W-:Y:S02]  /*0200*/  IMAD.MOV.U32 R19, RZ, RZ, RZ ;  /* 0x000000ffff137224 */ /* 0x000fe400078e00ff */
[----:B0-----:R-:W-:Y:S01]  /*0210*/  VIADD R3, R9, 0xf ;  /* 0x0000000f09037836 */ /* 0x001fe20000000000 */
[----:B-1----:R-:W-:-:S04]  /*0220*/  UISETP.GE.AND UP0, UPT, UR4, 0x1, UPT ;  /* 0x000000010400788c */ /* 0x002fc8000bf06270 */
[----:B------:R-:W-:-:S04]  /*0230*/  SHF.R.S32.HI R6, RZ, 0x1f, R3 ;  /* 0x0000001fff067819 */ /* 0x000fc80000011403 */
[----:B------:R-:W-:-:S04]  /*0240*/  LEA.HI R5, R6, R3, RZ, 0x4 ;  /* 0x0000000306057211 */ /* 0x000fc800078f20ff */
[----:B------:R-:W-:Y:S01]  /*0250*/  SHF.R.S32.HI R5, RZ, 0x4, R5 ;  /* 0x00000004ff057819 */ /* 0x000fe20000011405 */
[----:B------:R-:W-:Y:S06]  /*0260*/  BRA.U !UP0, `(.L_x_0) ;  /* 0x0000000108487547 */ /* 0x000fec000b800000 */
[----:B------:R-:W0:Y:S01]  /*0270*/  LDC.64 R12, c[0x0][0x3a0] ;  /* 0x0000e800ff0c7b82 */ /* 0x000e220000000a00 */
[----:B------:R-:W-:Y:S01]  /*0280*/  HFMA2 R19, -RZ, RZ, 0, 0 ;  /* 0x00000000ff137431 */ /* 0x000fe200000001ff */
[----:B------:R-:W-:Y:S06]  /*0290*/  BSSY.RECONVERGENT B0, `(.L_x_0) ;  /* 0x000000f000007945 */ /* 0x000fec0003800200 */
.L_x_2:
[----:B0-----:R-:W-:-:S06]  /*02a0*/  IMAD.WIDE.U32 R10, R19, 0x4, R12 ;  /* 0x00000004130a7825 */ /* 0x001fcc00078e000c */
[----:B------:R-:W2:Y:S02]  /*02b0*/  LDG.E.CONSTANT R10, desc[UR8][R10.64] ;  /* 0x000000080a0a7981 */ /* 0x000ea4000c1e9900 */
[----:B--2---:R-:W-:-:S05]  /*02c0*/  VIADD R3, R10, 0xf ;  /* 0x0000000f0a037836 */ /* 0x004fca0000000000 */
[----:B------:R-:W-:-:S04]  /*02d0*/  SHF.R.S32.HI R6, RZ, 0x1f, R3 ;  /* 0x0000001fff067819 */ /* 0x000fc80000011403 */
[----:B------:R-:W-:-:S04]  /*02e0*/  LEA.HI R6, R6, R3, RZ, 0x4 ;  /* 0x0000000306067211 */ /* 0x000fc800078f20ff */
[----:B------:R-:W-:-:S05]  /*02f0*/  SHF.R.S32.HI R6, RZ, 0x4, R6 ;  /* 0x00000004ff067819 */ /* 0x000fca0000011406 */
[----:B------:R-:W-:-:S05]  /*0300*/  IMAD R3, R5, R6, RZ ;  /* 0x0000000605037224 */ /* 0x000fca00078e02ff */
[----:B------:R-:W-:-:S13]  /*0310*/  ISETP.GE.AND P0, PT, R4, R3, PT ;  /* 0x000000030400720c */ /* 0x000fda0003f06270 */
[----:B------:R-:W-:Y:S05]  /*0320*/  @!P0 BRA `(.L_x_1) ;  /* 0x0000000000148947 */ /* 0x000fea0003800000 */
[----:B------:R-:W-:Y:S01]  /*0330*/  VIADD R19, R19, 0x1 ;  /* 0x0000000113137836 */ /* 0x000fe20000000000 */
[----:B------:R-:W-:-:S04]  /*0340*/  IADD3 R4, PT, PT, R4, -R3, RZ ;  /* 0x8000000304047210 */ /* 0x000fc80007ffe0ff */
[----:B------:R-:W-:-:S13]  /*0350*/  ISETP.NE.AND P0, PT, R19, UR7, PT ;  /* 0x0000000713007c0c */ /* 0x000fda000bf05270 */
[----:B------:R-:W-:Y:S05]  /*0360*/  @P0 BRA `(.L_x_2) ;  /* 0xfffffffc00cc0947 */ /* 0x000fea000383ffff */
[----:B------:R-:W-:-:S07]  /*0370*/  IMAD.MOV.U32 R19, RZ, RZ, RZ ;  /* 0x000000ffff137224 */ /* 0x000fce00078e00ff */
.L_x_1:
[----:B------:R-:W-:Y:S05]  /*0380*/  BSYNC.RECONVERGENT B0 ;  /* 0x0000000000007941 */ /* 0x000fea0003800200 */
.L_x_0:
[----:B------:R-:W0:Y:S02]  /*0390*/  LDC.64 R10, c[0x0][0x3a0] ;  /* 0x0000e800ff0a7b82 */ /* 0x000e240000000a00 */
[----:B0-----:R-:W-:-:S05]  /*03a0*/  IMAD.WIDE.U32 R10, R19, 0x4, R10 ;  /* 0x00000004130a7825 */ /* 0x001fca00078e000a */
[----:B------:R0:W2:Y:S01]  /*03b0*/  LDG.E.CONSTANT R14, desc[UR8][R10.64] ;  /* 0x000000080a0e7981 */ /* 0x0000a2000c1e9900 */
[-C--:B------:R-:W-:Y:S01]  /*03c0*/  IABS R6, R5.reuse ;  /* 0x0000000500067213 */ /* 0x080fe20000000000 */
[----:B------:R-:W-:Y:S01]  /*03d0*/  BSSY.RECONVERGENT B0, `(.L_x_3) ;  /* 0x000011f000007945 */ /* 0x000fe20003800200 */
[----:B------:R-:W1:Y:S02]  /*03e0*/  S2R R23, SR_TID.Y ;  /* 0x0000000000177919 */ /* 0x000e640000002200 */
[----:B------:R-:W3:Y:S01]  /*03f0*/  I2F.RP R3, R6 ;  /* 0x0000000600037306 */ /* 0x000ee20000209400 */
[----:B0-----:R-:W-:Y:S02]  /*0400*/  IABS R10, R4 ;  /* 0x00000004000a7213 */ /* 0x001fe40000000000 */
[----:B------:R-:W-:-:S05]  /*0410*/  IABS R11, R5 ;  /* 0x00000005000b7213 */ /* 0x000fca0000000000 */
[----:B---3--:R-:W0:Y:S02]  /*0420*/  MUFU.RCP R3, R3 ;  /* 0x0000000300037308 */ /* 0x008e240000001000 */
[----:B0-----:R-:W-:Y:S02]  /*0430*/  VIADD R12, R3, 0xffffffe ;  /* 0x0ffffffe030c7836 */ /* 0x001fe40000000000 */
[----:B------:R-:W-:-:S04]  /*0440*/  IMAD.MOV R3, RZ, RZ, -R11 ;  /* 0x000000ffff037224 */ /* 0x000fc800078e0a0b */
[----:B------:R0:W3:Y:S02]  /*0450*/  F2I.FTZ.U32.TRUNC.NTZ R13, R12 ;  /* 0x0000000c000d7305 */ /* 0x0000e4000021f000 */
[----:B0-----:R-:W-:Y:S01]  /*0460*/  IMAD.MOV.U32 R12, RZ, RZ, RZ ;  /* 0x000000ffff0c7224 */ /* 0x001fe200078e00ff */
[----:B---3--:R-:W-:-:S05]  /*0470*/  IADD3 R15, PT, PT, RZ, -R13, RZ ;  /* 0x8000000dff0f7210 */ /* 0x008fca0007ffe0ff */
[----:B------:R-:W-:-:S04]  /*0480*/  IMAD R15, R15, R6, RZ ;  /* 0x000000060f0f7224 */ /* 0x000fc800078e02ff */
[----:B------:R-:W-:-:S06]  /*0490*/  IMAD.HI.U32 R13, R13, R15, R12 ;  /* 0x0000000f0d0d7227 */ /* 0x000fcc00078e000c */
[----:B------:R-:W-:-:S04]  /*04a0*/  IMAD.HI.U32 R13, R13, R10, RZ ;  /* 0x0000000a0d0d7227 */ /* 0x000fc800078e00ff */
[----:B------:R-:W-:-:S05]  /*04b0*/  IMAD R3, R13, R3, R10 ;  /* 0x000000030d037224 */ /* 0x000fca00078e020a */
[----:B------:R-:W-:-:S13]  /*04c0*/  ISETP.GT.U32.AND P1, PT, R6, R3, PT ;  /* 0x000000030600720c */ /* 0x000fda0003f24070 */
[-C--:B------:R-:W-:Y:S01]  /*04d0*/  @!P1 IADD3 R3, PT, PT, R3, -R6.reuse, RZ ;  /* 0x8000000603039210 */ /* 0x080fe20007ffe0ff */
[----:B------:R-:W-:Y:S01]  /*04e0*/  @!P1 VIADD R13, R13, 0x1 ;  /* 0x000000010d0d9836 */ /* 0x000fe20000000000 */
[----:B------:R-:W-:Y:S02]  /*04f0*/  ISETP.NE.AND P1, PT, R5, RZ, PT ;  /* 0x000000ff0500720c */ /* 0x000fe40003f25270 */
[----:B------:R-:W-:Y:S02]  /*0500*/  ISETP.GE.U32.AND P0, PT, R3, R6, PT ;  /* 0x000000060300720c */ /* 0x000fe40003f06070 */
[----:B------:R-:W-:-:S04]  /*0510*/  LOP3.LUT R3, R4, R5, RZ, 0x3c, !PT ;  /* 0x0000000504037212 */ /* 0x000fc800078e3cff */
[----:B------:R-:W-:-:S07]  /*0520*/  ISETP.GE.AND P2, PT, R3, RZ, PT ;  /* 0x000000ff0300720c */ /* 0x000fce0003f46270 */
[----:B------:R-:W-:-:S06]  /*0530*/  @P0 VIADD R13, R13, 0x1 ;  /* 0x000000010d0d0836 */ /* 0x000fcc0000000000 */
[----:B------:R-:W-:Y:S02]  /*0540*/  @!P2 IADD3 R13, PT, PT, -R13, RZ, RZ ;  /* 0x000000ff0d0da210 */ /* 0x000fe40007ffe1ff */
[----:B------:R-:W-:-:S05]  /*0550*/  @!P1 LOP3.LUT R13, RZ, R5, RZ, 0x33, !PT ;  /* 0x00000005ff0d9212 */ /* 0x000fca00078e33ff */
[----:B-1----:R-:W-:Y:S02]  /*0560*/  IMAD R3, R13, 0x10, R23 ;  /* 0x000000100d037824 */ /* 0x002fe400078e0217 */
[----:B------:R-:W-:-:S04]  /*0570*/  IMAD.MOV R13, RZ, RZ, -R13 ;  /* 0x000000ffff0d7224 */ /* 0x000fc800078e0a0d */
[----:B------:R-:W-:Y:S01]  /*0580*/  IMAD R12, R5, R13, R4 ;  /* 0x0000000d050c7224 */ /* 0x000fe200078e0204 */
[----:B--2---:R-:W-:-:S13]  /*0590*/  ISETP.GE.AND P0, PT, R3, R14, PT ;  /* 0x0000000e0300720c */ /* 0x004fda0003f06270 */
[----:B------:R-:W-:Y:S05]  /*05a0*/  @P0 BRA `(.L_x_4) ;  /* 0x0000001000040947 */ /* 0x000fea0003800000 */
[----:B------:R-:W0:Y:S02]  /*05b0*/  LDCU.64 UR4, c[0x0][0x398] ;  /* 0x00007300ff0477ac */ /* 0x000e240008000a00 */
[----:B0-----:R-:W-:-:S04]  /*05c0*/  LEA R10, P0, R19, UR4, 0x2 ;  /* 0x00000004130a7c11 */ /* 0x001fc8000f8010ff */
[----:B------:R-:W-:Y:S01]  /*05d0*/  LEA.HI.X R11, R19, UR5, RZ, 0x2, P0 ;  /* 0x00000005130b7c11 */ /* 0x000fe200080f14ff */
[----:B------:R-:W0:Y:S05]  /*05e0*/  LDCU.64 UR4, c[0x0][0x3b0] ;  /* 0x00007600ff0477ac */ /* 0x000e2a0008000a00 */
[----:B------:R-:W2:Y:S01]  /*05f0*/  LDG.E.CONSTANT R11, desc[UR8][R10.64] ;  /* 0x000000080a0b7981 */ /* 0x000ea2000c1e9900 */
[----:B------:R-:W-:Y:S01]  /*0600*/  IMAD.MOV.U32 R33, RZ, RZ, RZ ;  /* 0x000000ffff217224 */ /* 0x000fe200078e00ff */
[----:B------:R-:W1:Y:S01]  /*0610*/  S2R R25, SR_TID.X ;  /* 0x0000000000197919 */ /* 0x000e620000002100 */
[----:B0-----:R-:W-:Y:S01]  /*0620*/  MOV R16, UR4 ;  /* 0x0000000400107c02 */ /* 0x001fe20008000f00 */
[----:B------:R-:W-:-:S03]  /*0630*/  IMAD.U32 R4, RZ, RZ, UR5 ;  /* 0x00000005ff047e24 */ /* 0x000fc6000f8e00ff */
[----:B------:R-:W-:Y:S02]  /*0640*/  ISETP.GE.AND P0, PT, R16, 0x1, PT ;  /* 0x000000011000780c */ /* 0x000fe40003f06270 */
[----:B-1----:R-:W-:Y:S01]  /*0650*/  LEA R5, R12, R25, 0x4 ;  /* 0x000000190c057211 */ /* 0x002fe200078e20ff */
[----:B--2---:R-:W-:-:S10]  /*0660*/  IMAD R6, R11, R4, RZ ;  /* 0x000000040b067224 */ /* 0x004fd400078e02ff */
[----:B------:R-:W-:Y:S05]  /*0670*/  @!P0 BRA `(.L_x_5) ;  /* 0x0000000c00a88947 */ /* 0x000fea0003800000 */
[----:B------:R-:W-:Y:S01]  /*0680*/  ISETP.GE.AND P0, PT, R16, 0x11, PT ;  /* 0x000000111000780c */ /* 0x000fe20003f06270 */
[----:B------:R-:W-:Y:S02]  /*0690*/  IMAD R10, R9, R8, RZ ;  /* 0x00000008090a7224 */ /* 0x000fe400078e02ff */
[-C--:B------:R-:W-:Y:S02]  /*06a0*/  IMAD R22, R11, R16.reuse, RZ ;  /* 0x000000100b167224 */ /* 0x080fe400078e02ff */
[----:B------:R-:W-:Y:S02]  /*06b0*/  IMAD R19, R10, R19, RZ ;  /* 0x000000130a137224 */ /* 0x000fe400078e02ff */
[----:B------:R-:W-:Y:S01]  /*06c0*/  IMAD R17, R3, R16, RZ ;  /* 0x0000001003117224 */ /* 0x000fe200078e02ff */
[----:B------:R-:W-:Y:S01]  /*06d0*/  SHF.R.S32.HI R20, RZ, 0x1f, R22 ;  /* 0x0000001fff147819 */ /* 0x000fe20000011416 */
[----:B------:R-:W-:Y:S01]  /*06e0*/  IMAD.MOV.U32 R33, RZ, RZ, RZ ;  /* 0x000000ffff217224 */ /* 0x000fe200078e00ff */
[----:B------:R-:W-:Y:S01]  /*06f0*/  SHF.R.S32.HI R18, RZ, 0x1f, R19 ;  /* 0x0000001fff127819 */ /* 0x000fe20000011413 */
[----:B------:R-:W-:-:S02]  /*0700*/  IMAD.MOV.U32 R10, RZ, RZ, RZ ;  /* 0x000000ffff0a7224 */ /* 0x000fc400078e00ff */
[----:B------:R-:W-:Y:S05]  /*0710*/  @!P0 BRA `(.L_x_6) ;  /* 0x0000000800608947 */ /* 0x000fea0003800000 */
[----:B------:R-:W-:Y:S01]  /*0720*/  IADD3 R8, PT, PT, R8, 0xf, RZ ;  /* 0x0000000f08087810 */ /* 0x000fe20007ffe0ff */
[----:B------:R-:W0:Y:S01]  /*0730*/  LDC R16, c[0x0][0x3b0] ;  /* 0x0000ec00ff107b82 */ /* 0x000e220000000800 */
[--C-:B------:R-:W-:Y:S02]  /*0740*/  IMAD R29, R23, R9, R25.reuse ;  /* 0x00000009171d7224 */ /* 0x100fe400078e0219 */
[----:B------:R-:W-:Y:S01]  /*0750*/  SHF.R.S32.HI R11, RZ, 0x1f, R8 ;  /* 0x0000001fff0b7819 */ /* 0x000fe20000011408 */
[----:B------:R-:W-:Y:S02]  /*0760*/  IMAD.IADD R27, R17, 0x1, R25 ;  /* 0x00000001111b7824 */ /* 0x000fe400078e0219 */
[----:B------:R-:W-:Y:S01]  /*0770*/  IMAD R29, R12, 0x10, R29 ;  /* 0x000000100c1d7824 */ /* 0x000fe200078e021d */
[----:B------:R-:W-:Y:S01]  /*0780*/  LEA.HI R11, R11, R8, RZ, 0x4 ;  /* 0x000000080b0b7211 */ /* 0x000fe200078f20ff */
[----:B------:R-:W1:Y:S01]  /*0790*/  LDC R4, c[0x0][0x3b4] ;  /* 0x0000ed00ff047b82 */ /* 0x000e620000000800 */
[----:B------:R-:W-:-:S02]  /*07a0*/  VIADD R8, R23, 0x10 ;  /* 0x0000001017087836 */ /* 0x000fc40000000000 */
[----:B------:R-:W-:Y:S01]  /*07b0*/  SHF.R.S32.HI R11, RZ, 0x4, R11 ;  /* 0x00000004ff0b7819 */ /* 0x000fe2000001140b */
[----:B------:R-:W-:Y:S02]  /*07c0*/  IMAD.MOV.U32 R33, RZ, RZ, RZ ;  /* 0x000000ffff217224 */ /* 0x000fe400078e00ff */
[----:B------:R-:W-:Y:S01]  /*07d0*/  IMAD R9, R8, R9, R25 ;  /* 0x0000000908097224 */ /* 0x000fe200078e0219 */
[----:B------:R-:W-:-:S04]  /*07e0*/  VIMNMX R11, PT, PT, R11, 0x1, !PT ;  /* 0x000000010b0b7848 */ /* 0x000fc80007fe0100 */
[----:B------:R-:W-:Y:S02]  /*07f0*/  LOP3.LUT R11, R11, 0x7fffffe, RZ, 0xc0, !PT ;  /* 0x07fffffe0b0b7812 */ /* 0x000fe400078ec0ff */
[----:B------:R-:W-:Y:S02]  /*0800*/  LEA R31, R12, R9, 0x4 ;  /* 0x000000090c1f7211 */ /* 0x000fe400078e20ff */
[----:B------:R-:W-:-:S07]  /*0810*/  IADD3 R21, PT, PT, -R11, RZ, RZ ;  /* 0x000000ff0b157210 */ /* 0x000fce0007ffe1ff */
.L_x_7:
[----:B0-----:R-:W-:Y:S01]  /*0820*/  ISETP.GE.AND P2, PT, R25, R16, PT ;  /* 0x000000101900720c */ /* 0x001fe20003f46270 */
[----:B------:R-:W-:Y:S01]  /*0830*/  IMAD.MOV.U32 R28, RZ, RZ, RZ ;  /* 0x000000ffff1c7224 */ /* 0x000fe200078e00ff */
[----:B-1----:R-:W-:-:S04]  /*0840*/  ISETP.GE.AND P0, PT, R5, R4, PT ;  /* 0x000000040500720c */ /* 0x002fc80003f06270 */
[----:B------:R-:W-:-:S07]  /*0850*/  ISETP.GE.OR P1, PT, R23, R16, P0 ;  /* 0x000000101700720c */ /* 0x000fce0000726670 */
[----:B------:R-:W0:Y:S01]  /*0860*/  @!P2 LDC.64 R8, c[0x0][0x380] ;  /* 0x0000e000ff08ab82 */ /* 0x000e220000000a00 */
[----:B------:R-:W-:-:S04]  /*0870*/  @!P2 IADD3 R13, P3, PT, R22, R27, RZ ;  /* 0x0000001b160da210 */ /* 0x000fc80007f7e0ff */
[----:B------:R-:W-:-:S03]  /*0880*/  @!P2 LEA.HI.X.SX32 R14, R27, R20, 0x1, P3 ;  /* 0x000000141b0ea211 */ /* 0x000fc600018f0eff */
[----:B------:R-:W1:Y:S01]  /*0890*/  @!P1 LDC.64 R10, c[0x0][0x388] ;  /* 0x0000e200ff0a9b82 */ /* 0x000e620000000a00 */
[----:B------:R-:W-:Y:S01]  /*08a0*/  IMAD.MOV.U32 R37, RZ, RZ, RZ ;  /* 0x000000ffff257224 */ /* 0x000fe200078e00ff */
[----:B0-----:R-:W-:Y:S02]  /*08b0*/  @!P2 LEA R12, P3, R13, R8, 0x2 ;  /* 0x000000080d0ca211 */ /* 0x001fe400078610ff */
[----:B------:R-:W-:Y:S02]  /*08c0*/  @!P1 IADD3 R8, P4, PT, R19, R29, RZ ;  /* 0x0000001d13089210 */ /* 0x000fe40007f9e0ff */
[----:B------:R-:W-:Y:S02]  /*08d0*/  @!P2 LEA.HI.X R13, R13, R9, R14, 0x2, P3 ;  /* 0x000000090d0da211 */ /* 0x000fe400018f140e */
[----:B------:R-:W-:-:S03]  /*08e0*/  @!P1 LEA.HI.X.SX32 R9, R29, R18, 0x1, P4 ;  /* 0x000000121d099211 */ /* 0x000fc600020f0eff */
[----:B------:R0:W2:Y:S01]  /*08f0*/  @!P2 LDG.E.CONSTANT R28, desc[UR8][R12.64] ;  /* 0x000000080c1ca981 */ /* 0x0000a2000c1e9900 */
[----:B-1----:R-:W-:-:S04]  /*0900*/  @!P1 LEA R14, P2, R8, R10, 0x2 ;  /* 0x0000000a080e9211 */ /* 0x002fc800078410ff */
[----:B------:R-:W-:-:S05]  /*0910*/  @!P1 LEA.HI.X R15, R8, R11, R9, 0x2, P2 ;  /* 0x0000000b080f9211 */ /* 0x000fca00010f1409 */
[----:B------:R1:W3:Y:S01]  /*0920*/  @!P1 LDG.E.CONSTANT R37, desc[UR8][R14.64] ;  /* 0x000000080e259981 */ /* 0x0002e2000c1e9900 */
[----:B------:R-:W-:-:S04]  /*0930*/  IADD3 R9, PT, PT, R25, 0x10, RZ ;  /* 0x0000001019097810 */ /* 0x000fc80007ffe0ff */
[----:B------:R-:W-:Y:S01]  /*0940*/  ISETP.GE.AND P1, PT, R9, R16, PT ;  /* 0x000000100900720c */ /* 0x000fe20003f26270 */
[----:B------:R-:W-:-:S05]  /*0950*/  VIADD R9, R23, 0x10 ;  /* 0x0000001017097836 */ /* 0x000fca0000000000 */
[----:B------:R-:W-:-:S07]  /*0960*/  ISETP.GE.OR P0, PT, R9, R16, P0 ;  /* 0x000000100900720c */ /* 0x000fce0000706670 */
[----:B------:R-:W1:Y:S01]  /*0970*/  @!P1 LDC.64 R8, c[0x0][0x380] ;  /* 0x0000e000ff089b82 */ /* 0x000e620000000a00 */
[----:B0-----:R-:W-:Y:S02]  /*0980*/  @!P1 SHF.R.S32.HI R13, RZ, 0x1f, R17 ;  /* 0x0000001fff0d9819 */ /* 0x001fe40000011411 */
[----:B------:R-:W-:Y:S02]  /*0990*/  @!P1 SHF.R.S32.HI R12, RZ, 0x1f, R25 ;  /* 0x0000001fff0c9819 */ /* 0x000fe40000011419 */
[----:B------:R-:W-:-:S03]  /*09a0*/  @!P1 IADD3 R26, P2, P3, R22, R25, R17 ;  /* 0x00000019161a9210 */ /* 0x000fc60007b5e011 */
[----:B------:R-:W0:Y:S01]  /*09b0*/  @!P0 LDC.64 R10, c[0x0][0x388] ;  /* 0x0000e200ff0a8b82 */ /* 0x000e220000000a00 */
[----:B------:R-:W-:Y:S01]  /*09c0*/  @!P1 IADD3.X R12, PT, PT, R20, R12, R13, P2, P3 ;  /* 0x0000000c140c9210 */ /* 0x000fe200017e640d */
[----:B------:R-:W-:Y:S01]  /*09d0*/  IMAD.MOV.U32 R35, RZ, RZ, RZ ;  /* 0x000000ffff237224 */ /* 0x000fe200078e00ff */
[C---:B-1----:R-:W-:Y:S02]  /*09e0*/  @!P1 LEA R14, P2, R26.reuse, R8, 0x2 ;  /* 0x000000081a0e9211 */ /* 0x042fe400078410ff */
[----:B------:R-:W-:Y:S02]  /*09f0*/  @!P0 IADD3 R8, P3, PT, R19, R31, RZ ;  /* 0x0000001f13088210 */ /* 0x000fe40007f7e0ff */
[----:B------:R-:W-:Y:S02]  /*0a00*/  @!P1 LEA.HI.X R15, R26, R9, R12, 0x2, P2 ;  /* 0x000000091a0f9211 */ /* 0x000fe400010f140c */
[----:B------:R-:W-:Y:S02]  /*0a10*/  @!P0 LEA.HI.X.SX32 R9, R31, R18, 0x1, P3 ;  /* 0x000000121f098211 */ /* 0x000fe400018f0eff */
[----:B0-----:R-:W-:-:S02]  /*0a20*/  @!P0 LEA R12, P2, R8, R10, 0x2 ;  /* 0x0000000a080c8211 */ /* 0x001fc400078410ff */
[----:B------:R-:W-:Y:S02]  /*0a30*/  MOV R26, RZ ;  /* 0x000000ff001a7202 */ /* 0x000fe40000000f00 */
[----:B------:R-:W-:-:S04]  /*0a40*/  @!P0 LEA.HI.X R13, R8, R11, R9, 0x2, P2 ;  /* 0x0000000b080d8211 */ /* 0x000fc800010f1409 */
[----:B------:R0:W4:Y:S04]  /*0a50*/  @!P1 LDG.E.CONSTANT R26, desc[UR8][R14.64+0x40] ;  /* 0x000040080e1a9981 */ /* 0x000128000c1e9900 */
[----:B------:R1:W5:Y:S01]  /*0a60*/  @!P0 LDG.E.CONSTANT R35, desc[UR8][R12.64] ;  /* 0x000000080c238981 */ /* 0x000362000c1e9900 */
[----:B------:R-:W-:Y:S05]  /*0a70*/  WARPSYNC.ALL ;  /* 0x0000000000007948 */ /* 0x000fea0003800000 */
[----:B--2---:R-:W-:Y:S04]  /*0a80*/  STS [R7], R28 ;  /* 0x0000001c07007388 */ /* 0x004fe80000000800 */
[----:B---3--:R-:W-:Y:S01]  /*0a90*/  STS [R2], R37 ;  /* 0x0000002502007388 */ /* 0x008fe20000000800 */
[----:B------:R-:W-:Y:S06]  /*0aa0*/  BAR.SYNC.DEFER_BLOCKING 0x0 ;  /* 0x0000000000007b1d */ /* 0x000fec0000010000 */
[----:B------:R-:W-:Y:S04]  /*0ab0*/  LDS R28, [R0] ;  /* 0x00000000001c7984 */ /* 0x000fe80000000800 */
[----:B------:R-:W2:Y:S04]  /*0ac0*/  LDS.128 R8, [R24] ;  /* 0x0000000018087984 */ /* 0x000ea80000000c00 */
[----:B------:R-:W3:Y:S04]  /*0ad0*/  LDS R30, [R0+0x40] ;  /* 0x00004000001e7984 */ /* 0x000ee80000000800 */
[----:B0-----:R-:W0:Y:S04]  /*0ae0*/  LDS R14, [R0+0x80] ;  /* 0x00008000000e7984 */ /* 0x001e280000000800 */
[----:B------:R-:W0:Y:S04]  /*0af0*/  LDS R15, [R0+0xc0] ;  /* 0x0000c000000f7984 */ /* 0x000e280000000800 */
[----:B-1----:R-:W-:Y:S04]  /*0b00*/  LDS R12, [R0+0x180] ;  /* 0x00018000000c7984 */ /* 0x002fe80000000800 */
[----:B------:R-:W-:Y:S01]  /*0b10*/  LDS R13, [R0+0x1c0] ;  /* 0x0001c000000d7984 */ /* 0x000fe20000000800 */
[----:B--2---:R-:W-:-:S03]  /*0b20*/  FFMA R8, R8, R28, R33 ;  /* 0x0000001c08087223 */ /* 0x004fc60000000021 */
[----:B------:R-:W-:Y:S01]  /*0b30*/  LDS R33, [R0+0x140] ;  /* 0x0001400000217984 */ /* 0x000fe20000000800 */
[----:B---3--:R-:W-:-:S04]  /*0b40*/  FFMA R9, R30, R9, R8 ;  /* 0x000000091e097223 */ /* 0x008fc80000000008 */
[----:B0-----:R-:W-:Y:S02]  /*0b50*/  FFMA R10, R14, R10, R9 ;  /* 0x0000000a0e0a7223 */ /* 0x001fe40000000009 */
[----:B------:R-:W-:Y:S02]  /*0b60*/  LDS R14, [R0+0x100] ;  /* 0x00010000000e7984 */ /* 0x000fe40000000800 */
[----:B------:R-:W-:Y:S02]  /*0b70*/  FFMA R15, R15, R11, R10 ;  /* 0x0000000b0f0f7223 */ /* 0x000fe4000000000a */
[----:B------:R-:W0:Y:S02]  /*0b80*/  LDS.128 R8, [R24+0x10] ;  /* 0x0000100018087984 */ /* 0x000e240000000c00 */
[----:B0-----:R-:W-:Y:S02]  /*0b90*/  FFMA R8, R8, R14, R15 ;  /* 0x0000000e08087223 */ /* 0x001fe4000000000f */
[----:B------:R-:W-:Y:S02]  /*0ba0*/  LDS R15, [R0+0x240] ;  /* 0x00024000000f7984 */ /* 0x000fe40000000800 */
[----:B------:R-:W-:-:S02]  /*0bb0*/  FFMA R9, R33, R9, R8 ;  /* 0x0000000921097223 */ /* 0x000fc40000000008 */
[----:B------:R-:W-:Y:S02]  /*0bc0*/  LDS R33, [R0+0x380] ;  /* 0x0003800000217984 */ /* 0x000fe40000000800 */
[----:B------:R-:W-:Y:S02]  /*0bd0*/  FFMA R10, R12, R10, R9 ;  /* 0x0000000a0c0a7223 */ /* 0x000fe40000000009 */
[----:B------:R-:W-:Y:S02]  /*0be0*/  LDS R12, [R0+0x200] ;  /* 0x00020000000c7984 */ /* 0x000fe40000000800 */
[----:B------:R-:W-:Y:S02]  /*0bf0*/  FFMA R13, R13, R11, R10 ;  /* 0x0000000b0d0d7223 */ /* 0x000fe4000000000a */
[----:B------:R-:W0:Y:S02]  /*0c00*/  LDS.128 R8, [R24+0x20] ;  /* 0x0000200018087984 */ /* 0x000e240000000c00 */
[----:B0-----:R-:W-:-:S02]  /*0c10*/  FFMA R8, R8, R12, R13 ;  /* 0x0000000c08087223 */ /* 0x001fc4000000000d */
[----:B------:R-:W0:Y:S04]  /*0c20*/  LDS R12, [R0+0x280] ;  /* 0x00028000000c7984 */ /* 0x000e280000000800 */
[----:B------:R-:W1:Y:S01]  /*0c30*/  LDS R13, [R0+0x2c0] ;  /* 0x0002c000000d7984 */ /* 0x000e620000000800 */
[----:B------:R-:W-:-:S03]  /*0c40*/  FFMA R9, R15, R9, R8 ;  /* 0x000000090f097223 */ /* 0x000fc60000000008 */
[----:B------:R-:W-:Y:S01]  /*0c50*/  LDS R15, [R0+0x340] ;  /* 0x00034000000f7984 */ /* 0x000fe20000000800 */
[----:B0-----:R-:W-:-:S03]  /*0c60*/  FFMA R10, R12, R10, R9 ;  /* 0x0000000a0c0a7223 */ /* 0x001fc60000000009 */
[----:B------:R-:W-:Y:S01]  /*0c70*/  LDS R12, [R0+0x300] ;  /* 0x00030000000c7984 */ /* 0x000fe20000000800 */
[----:B-1----:R-:W-:-:S03]  /*0c80*/  FFMA R13, R13, R11, R10 ;  /* 0x0000000b0d0d7223 */ /* 0x002fc6000000000a */
[----:B------:R-:W0:Y:S02]  /*0c90*/  LDS.128 R8, [R24+0x30] ;  /* 0x0000300018087984 */ /* 0x000e240000000c00 */
[----:B0-----:R-:W-:Y:S02]  /*0ca0*/  FFMA R12, R8, R12, R13 ;  /* 0x0000000c080c7223 */ /* 0x001fe4000000000d */
[----:B------:R-:W0:Y:S01]  /*0cb0*/  LDS R8, [R0+0x3c0] ;  /* 0x0003c00000087984 */ /* 0x000e220000000800 */
[----:B------:R-:W-:Y:S06]  /*0cc0*/  BAR.SYNC.DEFER_BLOCKING 0x0 ;  /* 0x0000000000007b1d */ /* 0x000fec0000010000 */
[----:B----4-:R-:W-:Y:S04]  /*0cd0*/  STS [R7], R26 ;  /* 0x0000001a07007388 */ /* 0x010fe80000000800 */
[----:B-----5:R-:W-:Y:S01]  /*0ce0*/  STS [R2], R35 ;  /* 0x0000002302007388 */ /* 0x020fe20000000800 */
[----:B------:R-:W-:Y:S01]  /*0cf0*/  BAR.SYNC.DEFER_BLOCKING 0x0 ;  /* 0x0000000000007b1d */ /* 0x000fe20000010000 */
[----:B------:R-:W-:-:S05]  /*0d00*/  FFMA R30, R15, R9, R12 ;  /* 0x000000090f1e7223 */ /* 0x000fca000000000c */
[----:B------:R-:W-:Y:S04]  /*0d10*/  LDS R37, [R0] ;  /* 0x0000000000257984 */ /* 0x000fe80000000800 */
[----:B------:R-:W1:Y:S04]  /*0d20*/  LDS.128 R12, [R24] ;  /* 0x00000000180c7984 */ /* 0x000e680000000c00 */
[----:B------:R-:W2:Y:S01]  /*0d30*/  LDS R28, [R0+0x40] ;  /* 0x00004000001c7984 */ /* 0x000ea20000000800 */
[----:B------:R-:W-:-:S03]  /*0d40*/  FFMA R33, R33, R10, R30 ;  /* 0x0000000a21217223 */ /* 0x000fc6000000001e */
[----:B------:R-:W-:Y:S01]  /*0d50*/  LDS R26, [R0+0xc0] ;  /* 0x0000c000001a7984 */ /* 0x000fe20000000800 */
[----:B0-----:R-:W-:-:S03]  /*0d60*/  FFMA R11, R8, R11, R33 ;  /* 0x0000000b080b7223 */ /* 0x001fc60000000021 */
[----:B------:R-:W0:Y:S04]  /*0d70*/  LDS R33, [R0+0x80] ;  /* 0x0000800000217984 */ /* 0x000e280000000800 */
[----:B------:R-:W-:Y:S01]  /*0d80*/  LDS R35, [R0+0x280] ;  /* 0x0002800000237984 */ /* 0x000fe20000000800 */
[----:B-1----:R-:W-:-:S03]  /*0d90*/  FFMA R37, R12, R37, R11 ;  /* 0x000000250c257223 */ /* 0x002fc6000000000b */
[----:B------:R-:W-:Y:S01]  /*0da0*/  LDS.128 R8, [R24+0x10] ;  /* 0x0000100018087984 */ /* 0x000fe20000000c00 */
[----:B--2---:R-:W-:-:S03]  /*0db0*/  FFMA R28, R28, R13, R37 ;  /* 0x0000000d1c1c7223 */ /* 0x004fc60000000025 */
[----:B------:R-:W1:Y:S04]  /*0dc0*/  LDS R13, [R0+0x100] ;  /* 0x00010000000d7984 */ /* 0x000e680000000800 */
[----:B------:R-:W2:Y:S01]  /*0dd0*/  LDS R12, [R0+0x140] ;  /* 0x00014000000c7984 */ /* 0x000ea20000000800 */
[----:B0-----:R-:W-:-:S03]  /*0de0*/  FFMA R14, R33, R14, R28 ;  /* 0x0000000e210e7223 */ /* 0x001fc6000000001c */
[----:B------:R-:W0:Y:S01]  /*0df0*/  LDS R33, [R0+0x180] ;  /* 0x0001800000217984 */ /* 0x000e220000000800 */
[----:B------:R-:W-:-:S03]  /*0e00*/  FFMA R15, R26, R15, R14 ;  /* 0x0000000f1a0f7223 */ /* 0x000fc6000000000e */
[----:B------:R-:W-:Y:S04]  /*0e10*/  LDS R26, [R0+0x240] ;  /* 0x00024000001a7984 */ /* 0x000fe80000000800 */
[----:B------:R-:W-:Y:S01]  /*0e20*/  LDS R37, [R0+0x3c0] ;  /* 0x0003c00000257984 */ /* 0x000fe20000000800 */
[----:B-1----:R-:W-:-:S03]  /*0e30*/  FFMA R13, R8, R13, R15 ;  /* 0x0000000d080d7223 */ /* 0x002fc6000000000f */
[----:B------:R-:W1:Y:S01]  /*0e40*/  LDS R8, [R0+0x1c0] ;  /* 0x0001c00000087984 */ /* 0x000e620000000800 */
[----:B--2---:R-:W-:-:S03]  /*0e50*/  FFMA R28, R12, R9, R13 ;  /* 0x000000090c1c7223 */ /* 0x004fc6000000000d */
[----:B------:R-:W-:Y:S04]  /*0e60*/  LDS R9, [R0+0x200] ;  /* 0x0002000000097984 */ /* 0x000fe80000000800 */
[----:B------:R-:W2:Y:S01]  /*0e70*/  LDS.128 R12, [R24+0x20] ;  /* 0x00002000180c7984 */ /* 0x000ea20000000c00 */
[----:B0-----:R-:W-:-:S04]  /*0e80*/  FFMA R33, R33, R10, R28 ;  /* 0x0000000a21217223 */ /* 0x001fc8000000001c */
[----:B-1----:R-:W-:Y:S02]  /*0e90*/  FFMA R11, R8, R11, R33 ;  /* 0x0000000b080b7223 */ /* 0x002fe40000000021 */
[----:B------:R-:W-:Y:S02]  /*0ea0*/  LDS R33, [R0+0x340] ;  /* 0x0003400000217984 */ /* 0x000fe40000000800 */
[----:B--2---:R-:W-:Y:S02]  /*0eb0*/  FFMA R9, R12, R9, R11 ;  /* 0x000000090c097223 */ /* 0x004fe4000000000b */
[----:B------:R-:W0:Y:S02]  /*0ec0*/  LDS R12, [R0+0x2c0] ;  /* 0x0002c000000c7984 */ /* 0x000e240000000800 */
[----:B------:R-:W-:Y:S02]  /*0ed0*/  FFMA R26, R26, R13, R9 ;  /* 0x0000000d1a1a7223 */ /* 0x000fe40000000009 */
[----:B------:R-:W-:Y:S04]  /*0ee0*/  LDS R13, [R0+0x300] ;  /* 0x00030000000d7984 */ /* 0x000fe80000000800 */
[----:B------:R-:W1:Y:S01]  /*0ef0*/  LDS.128 R8, [R24+0x30] ;  /* 0x0000300018087984 */ /* 0x000e620000000c00 */
[----:B------:R-:W-:-:S03]  /*0f00*/  FFMA R35, R35, R14, R26 ;  /* 0x0000000e23237223 */ /* 0x000fc6000000001a */
[----:B------:R-:W2:Y:S01]  /*0f10*/  LDS R14, [R0+0x380] ;  /* 0x00038000000e7984 */ /* 0x000ea20000000800 */
[----:B------:R-:W-:Y:S01]  /*0f20*/  IADD3 R21, PT, PT, R21, 0x2, RZ ;  /* 0x0000000215157810 */ /* 0x000fe20007ffe0ff */
[----:B------:R-:W-:Y:S03]  /*0f30*/  BAR.SYNC.DEFER_BLOCKING 0x0 ;  /* 0x0000000000007b1d */ /* 0x000fe60000010000 */
[----:B------:R-:W-:Y:S01]  /*0f40*/  ISETP.NE.AND P0, PT, R21, RZ, PT ;  /* 0x000000ff1500720c */ /* 0x000fe20003f05270 */
[----:B------:R-:W-:Y:S01]  /*0f50*/  VIADD R23, R23, 0x20 ;  /* 0x0000002017177836 */ /* 0x000fe20000000000 */
[----:B------:R-:W-:Y:S01]  /*0f60*/  IADD3 R25, PT, PT, R25, 0x20, RZ ;  /* 0x0000002019197810 */ /* 0x000fe20007ffe0ff */
[----:B------:R-:W-:Y:S01]  /*0f70*/  VIADD R27, R27, 0x20 ;  /* 0x000000201b1b7836 */ /* 0x000fe20000000000 */
[C---:B------:R-:W-:Y:S01]  /*0f80*/  LEA R31, R4.reuse, R31, 0x5 ;  /* 0x0000001f041f7211 */ /* 0x040fe200078e28ff */
[----:B------:R-:W-:-:S02]  /*0f90*/  IMAD R29, R4, 0x20, R29 ;  /* 0x00000020041d7824 */ /* 0x000fc400078e021d */
[----:B0-----:R-:W-:-:S04]  /*0fa0*/  FFMA R15, R12, R15, R35 ;  /* 0x0000000f0c0f7223 */ /* 0x001fc80000000023 */
[----:B-1----:R-:W-:-:S04]  /*0fb0*/  FFMA R8, R8, R13, R15 ;  /* 0x0000000d08087223 */ /* 0x002fc8000000000f */
[----:B------:R-:W-:-:S04]  /*0fc0*/  FFMA R9, R33, R9, R8 ;  /* 0x0000000921097223 */ /* 0x000fc80000000008 */
[----:B--2---:R-:W-:-:S04]  /*0fd0*/  FFMA R10, R14, R10, R9 ;  /* 0x0000000a0e0a7223 */ /* 0x004fc80000000009 */
[----:B------:R-:W-:Y:S01]  /*0fe0*/  FFMA R33, R37, R11, R10 ;  /* 0x0000000b25217223 */ /* 0x000fe2000000000a */
[----:B------:R-:W-:Y:S06]  /*0ff0*/  @P0 BRA `(.L_x_7) ;  /* 0xfffffff800080947 */ /* 0x000fec000383ffff */
[----:B------:R-:W0:Y:S02]  /*1000*/  LDCU UR4, c[0x0][0x3b0] ;  /* 0x00007600ff0477ac */ /* 0x000e240008000800 */
[----:B0-----:R-:W-:-:S04]  /*1010*/  UIADD3 UR4, UPT, UPT, UR4, 0xf, URZ ;  /* 0x0000000f04047890 */ /* 0x001fc8000fffe0ff */
[----:B------:R-:W-:-:S04]  /*1020*/  USHF.R.S32.HI UR5, URZ, 0x1f, UR4 ;  /* 0x0000001fff057899 */ /* 0x000fc80008011404 */
[----:B------:R-:W-:-:S04]  /*1030*/  ULEA.HI UR5, UR5, UR4, URZ, 0x4 ;  /* 0x0000000405057291 */ /* 0x000fc8000f8f20ff */
[----:B------:R-:W-:-:S04]  /*1040*/  USHF.R.S32.HI UR5, URZ, 0x4, UR5 ;  /* 0x00000004ff057899 */ /* 0x000fc80008011405 */
[----:B------:R-:W-:-:S04]  /*1050*/  UISETP.LT.AND UP0, UPT, UR5, 0x1, UPT ;  /* 0x000000010500788c */ /* 0x000fc8000bf01270 */
[----:B------:R-:W-:-:S04]  /*1060*/  USEL UR5, UR5, 0x1, !UP0 ;  /* 0x0000000105057887 */ /* 0x000fc8000c000000 */
[----:B------:R-:W-:-:S04]  /*1070*/  ULOP3.LUT UR4, UR5, 0x7fffffe, URZ, 0xc0, !UPT ;  /* 0x07fffffe05047892 */ /* 0x000fc8000f8ec0ff */
[----:B------:R-:W-:-:S06]  /*1080*/  USHF.L.U32 UR4, UR4, 0x4, URZ ;  /* 0x0000000404047899 */ /* 0x000fcc00080006ff */
[----:B------:R-:W-:-:S07]  /*1090*/  MOV R10, UR4 ;  /* 0x00000004000a7c02 */ /* 0x000fce0008000f00 */
.L_x_6:
[----:B------:R-:W0:Y:S02]  /*10a0*/  LDCU UR4, c[0x0][0x3b0] ;  /* 0x00007600ff0477ac */ /* 0x000e240008000800 */
[----:B0-----:R-:W-:-:S04]  /*10b0*/  UIADD3 UR4, UPT, UPT, UR4, 0xf, URZ ;  /* 0x0000000f04047890 */ /* 0x001fc8000fffe0ff */
[----:B------:R-:W-:-:S04]  /*10c0*/  USHF.R.S32.HI UR5, URZ, 0x1f, UR4 ;  /* 0x0000001fff057899 */ /* 0x000fc80008011404 */
[----:B------:R-:W-:-:S04]  /*10d0*/  ULEA.HI UR5, UR5, UR4, URZ, 0x4 ;  /* 0x0000000405057291 */ /* 0x000fc8000f8f20ff */
[----:B------:R-:W-:-:S04]  /*10e0*/  USHF.R.S32.HI UR5, URZ, 0x4, UR5 ;  /* 0x00000004ff057899 */ /* 0x000fc80008011405 */
[----:B------:R-:W-:-:S04]  /*10f0*/  UISETP.LT.AND UP0, UPT, UR5, 0x1, UPT ;  /* 0x000000010500788c */ /* 0x000fc8000bf01270 */
[----:B------:R-:W-:-:S04]  /*1100*/  USEL UR5, UR5, 0x1, !UP0 ;  /* 0x0000000105057887 */ /* 0x000fc8000c000000 */
[----:B------:R-:W-:-:S09]  /*1110*/  ULOP3.LUT UP0, URZ, UR5, 0x1, URZ, 0xc0, !UPT ;  /* 0x0000000105ff7892 */ /* 0x000fd2000f80c0ff */
[----:B------:R-:W-:Y:S05]  /*1120*/  BRA.U !UP0, `(.L_x_5) ;  /* 0x0000000108fc7547 */ /* 0x000fea000b800000 */
[----:B------:R-:W0:Y:S01]  /*1130*/  S2R R9, SR_TID.X ;  /* 0x0000000000097919 */ /* 0x000e220000002100 */
[----:B------:R-:W-:Y:S01]  /*1140*/  ISETP.GE.AND P0, PT, R5, R4, PT ;  /* 0x000000040500720c */ /* 0x000fe20003f06270 */
[----:B------:R-:W1:Y:S01]  /*1150*/  S2R R13, SR_TID.Y ;  /* 0x00000000000d7919 */ /* 0x000e620000002200 */
[----:B0-----:R-:W-:Y:S01]  /*1160*/  IMAD.IADD R12, R9, 0x1, R10 ;  /* 0x00000001090c7824 */ /* 0x001fe200078e020a */
[----:B-1----:R-:W-:-:S04]  /*1170*/  IADD3 R13, PT, PT, R13, R10, RZ ;  /* 0x0000000a0d0d7210 */ /* 0x002fc80007ffe0ff */
[-C--:B------:R-:W-:Y:S02]  /*1180*/  ISETP.GE.AND P1, PT, R12, R16.reuse, PT ;  /* 0x000000100c00720c */ /* 0x080fe40003f26270 */
[----:B------:R-:W-:-:S11]  /*1190*/  ISETP.GE.OR P0, PT, R13, R16, P0 ;  /* 0x000000100d00720c */ /* 0x000fd60000706670 */
[----:B------:R-:W0:Y:S01]  /*11a0*/  @!P1 LDC.64 R10, c[0x0][0x380] ;  /* 0x0000e000ff0a9b82 */ /* 0x000e220000000a00 */
[----:B------:R-:W-:Y:S02]  /*11b0*/  @!P1 IMAD.IADD R17, R17, 0x1, R12 ;  /* 0x0000000111119824 */ /* 0x000fe400078e020c */
[----:B------:R-:W-:-:S03]  /*11c0*/  @!P0 IMAD R12, R13, R4, R5 ;  /* 0x000000040d0c8224 */ /* 0x000fc600078e0205 */
[----:B------:R-:W-:Y:S02]  /*11d0*/  @!P1 IADD3 R22, P2, PT, R22, R17, RZ ;  /* 0x0000001116169210 */ /* 0x000fe40007f5e0ff */
[----:B------:R-:W1:Y:S01]  /*11e0*/  @!P0 LDC.64 R8, c[0x0][0x388] ;  /* 0x0000e200ff088b82 */ /* 0x000e620000000a00 */
[----:B------:R-:W-:Y:S02]  /*11f0*/  @!P0 IADD3 R19, P3, PT, R19, R12, RZ ;  /* 0x0000000c13138210 */ /* 0x000fe40007f7e0ff */
[----:B------:R-:W-:Y:S02]  /*1200*/  @!P1 LEA.HI.X.SX32 R17, R17, R20, 0x1, P2 ;  /* 0x0000001411119211 */ /* 0x000fe400010f0eff */
[----:B------:R-:W-:Y:S02]  /*1210*/  @!P0 LEA.HI.X.SX32 R18, R12, R18, 0x1, P3 ;  /* 0x000000120c128211 */ /* 0x000fe400018f0eff */
[----:B0-----:R-:W-:-:S04]  /*1220*/  @!P1 LEA R12, P2, R22, R10, 0x2 ;  /* 0x0000000a160c9211 */ /* 0x001fc800078410ff */
[----:B------:R-:W-:Y:S02]  /*1230*/  @!P1 LEA.HI.X R13, R22, R11, R17, 0x2, P2 ;  /* 0x0000000b160d9211 */ /* 0x000fe400010f1411 */
[----:B------:R-:W-:Y:S02]  /*1240*/  CS2R R16, SRZ ;  /* 0x0000000000107805 */ /* 0x000fe4000001ff00 */
[----:B-1----:R-:W-:-:S04]  /*1250*/  @!P0 LEA R14, P3, R19, R8, 0x2 ;  /* 0x00000008130e8211 */ /* 0x002fc800078610ff */
[----:B------:R-:W2:Y:S01]  /*1260*/  @!P1 LDG.E.CONSTANT R16, desc[UR8][R12.64] ;  /* 0x000000080c109981 */ /* 0x000ea2000c1e9900 */
[----:B------:R-:W-:-:S05]  /*1270*/  @!P0 LEA.HI.X R15, R19, R9, R18, 0x2, P3 ;  /* 0x00000009130f8211 */ /* 0x000fca00018f1412 */
[----:B------:R-:W3:Y:S01]  /*1280*/  @!P0 LDG.E.CONSTANT R17, desc[UR8][R14.64] ;  /* 0x000000080e118981 */ /* 0x000ee2000c1e9900 */
[----:B------:R-:W-:Y:S05]  /*1290*/  WARPSYNC.ALL ;  /* 0x0000000000007948 */ /* 0x000fea0003800000 */
[----:B--2---:R-:W-:Y:S04]  /*12a0*/  STS [R7], R16 ;  /* 0x0000001007007388 */ /* 0x004fe80000000800 */
[----:B---3--:R-:W-:Y:S01]  /*12b0*/  STS [R2], R17 ;  /* 0x0000001102007388 */ /* 0x008fe20000000800 */
[----:B------:R-:W-:Y:S06]  /*12c0*/  BAR.SYNC.DEFER_BLOCKING 0x0 ;  /* 0x0000000000007b1d */ /* 0x000fec0000010000 */
[----:B------:R-:W-:Y:S04]  /*12d0*/  LDS R20, [R0] ;  /* 0x0000000000147984 */ /* 0x000fe80000000800 */
[----:B------:R-:W0:Y:S04]  /*12e0*/  LDS.128 R8, [R24] ;  /* 0x0000000018087984 */ /* 0x000e280000000c00 */
[----:B------:R-:W1:Y:S04]  /*12f0*/  LDS R21, [R0+0x40] ;  /* 0x0000400000157984 */ /* 0x000e680000000800 */
[----:B------:R-:W2:Y:S04]  /*1300*/  LDS R22, [R0+0x80] ;  /* 0x0000800000167984 */ /* 0x000ea80000000800 */
[----:B------:R-:W3:Y:S04]  /*1310*/  LDS R32, [R0+0xc0] ;  /* 0x0000c00000207984 */ /* 0x000ee80000000800 */
[----:B------:R-:W-:Y:S04]  /*1320*/  LDS R29, [R0+0x100] ;  /* 0x00010000001d7984 */ /* 0x000fe80000000800 */
[----:B------:R-:W4:Y:S04]  /*1330*/  LDS.128 R12, [R24+0x10] ;  /* 0x00001000180c7984 */ /* 0x000f280000000c00 */
[----:B------:R-:W5:Y:S04]  /*1340*/  LDS R30, [R0+0x140] ;  /* 0x00014000001e7984 */ /* 0x000f680000000800 */
[----:B------:R-:W5:Y:S04]  /*1350*/  LDS R27, [R0+0x180] ;  /* 0x00018000001b7984 */ /* 0x000f680000000800 */
[----:B------:R-:W5:Y:S04]  /*1360*/  LDS R28, [R0+0x1c0] ;  /* 0x0001c000001c7984 */ /* 0x000f680000000800 */
[----:B------:R-:W-:Y:S04]  /*1370*/  LDS R25, [R0+0x200] ;  /* 0x0002000000197984 */ /* 0x000fe80000000800 */
[----:B------:R-:W5:Y:S01]  /*1380*/  LDS.128 R16, [R24+0x20] ;  /* 0x0000200018107984 */ /* 0x000f620000000c00 */
[----:B0-----:R-:W-:-:S03]  /*1390*/  FFMA R8, R8, R20, R33 ;  /* 0x0000001408087223 */ /* 0x001fc60000000021 */
[----:B------:R-:W0:Y:S01]  /*13a0*/  LDS R26, [R0+0x240] ;  /* 0x00024000001a7984 */ /* 0x000e220000000800 */
[----:B-1----:R-:W-:-:S03]  /*13b0*/  FFMA R9, R21, R9, R8 ;  /* 0x0000000915097223 */ /* 0x002fc60000000008 */
[----:B------:R-:W1:Y:S01]  /*13c0*/  LDS R31, [R0+0x280] ;  /* 0x00028000001f7984 */ /* 0x000e620000000800 */
[----:B--2---:R-:W-:-:S03]  /*13d0*/  FFMA R33, R22, R10, R9 ;  /* 0x0000000a16217223 */ /* 0x004fc60000000009 */
[----:B------:R-:W2:Y:S01]  /*13e0*/  LDS R8, [R0+0x2c0] ;  /* 0x0002c00000087984 */ /* 0x000ea20000000800 */
[----:B---3--:R-:W-:-:S03]  /*13f0*/  FFMA R11, R32, R11, R33 ;  /* 0x0000000b200b7223 */ /* 0x008fc60000000021 */
[----:B------:R-:W-:Y:S04]  /*1400*/  LDS R9, [R0+0x300] ;  /* 0x0003000000097984 */ /* 0x000fe80000000800 */
[----:B------:R-:W3:Y:S01]  /*1410*/  LDS.128 R20, [R24+0x30] ;  /* 0x0000300018147984 */ /* 0x000ee20000000c00 */
[----:B----4-:R-:W-:-:S03]  /*1420*/  FFMA R29, R12, R29, R11 ;  /* 0x0000001d0c1d7223 */ /* 0x010fc6000000000b */
[----:B------:R-:W4:Y:S04]  /*1430*/  LDS R10, [R0+0x340] ;  /* 0x00034000000a7984 */ /* 0x000f280000000800 */
[----:B------:R-:W4:Y:S01]  /*1440*/  LDS R11, [R0+0x380] ;  /* 0x00038000000b7984 */ /* 0x000f220000000800 */
[----:B-----5:R-:W-:-:S03]  /*1450*/  FFMA R30, R30, R13, R29 ;  /* 0x0000000d1e1e7223 */ /* 0x020fc6000000001d */
[----:B------:R-:W5:Y:S01]  /*1460*/  LDS R12, [R0+0x3c0] ;  /* 0x0003c000000c7984 */ /* 0x000f620000000800 */
[----:B------:R-:W-:-:S04]  /*1470*/  FFMA R27, R27, R14, R30 ;  /* 0x0000000e1b1b7223 */ /* 0x000fc8000000001e */
[----:B------:R-:W-:-:S04]  /*1480*/  FFMA R15, R28, R15, R27 ;  /* 0x0000000f1c0f7223 */ /* 0x000fc8000000001b */
[----:B------:R-:W-:-:S04]  /*1490*/  FFMA R15, R16, R25, R15 ;  /* 0x00000019100f7223 */ /* 0x000fc8000000000f */
[----:B0-----:R-:W-:-:S04]  /*14a0*/  FFMA R26, R26, R17, R15 ;  /* 0x000000111a1a7223 */ /* 0x001fc8000000000f */
[----:B-1----:R-:W-:-:S04]  /*14b0*/  FFMA R31, R31, R18, R26 ;  /* 0x000000121f1f7223 */ /* 0x002fc8000000001a */
[----:B--2---:R-:W-:-:S04]  /*14c0*/  FFMA R19, R8, R19, R31 ;  /* 0x0000001308137223 */ /* 0x004fc8000000001f */
[----:B---3--:R-:W-:-:S04]  /*14d0*/  FFMA R9, R20, R9, R19 ;  /* 0x0000000914097223 */ /* 0x008fc80000000013 */
[----:B----4-:R-:W-:-:S04]  /*14e0*/  FFMA R10, R10, R21, R9 ;  /* 0x000000150a0a7223 */ /* 0x010fc80000000009 */
[----:B------:R-:W-:-:S04]  /*14f0*/  FFMA R11, R11, R22, R10 ;  /* 0x000000160b0b7223 */ /* 0x000fc8000000000a */
[----:B-----5:R-:W-:Y:S01]  /*1500*/  FFMA R33, R12, R23, R11 ;  /* 0x000000170c217223 */ /* 0x020fe2000000000b */
[----:B------:R-:W-:Y:S06]  /*1510*/  BAR.SYNC.DEFER_BLOCKING 0x0 ;  /* 0x0000000000007b1d */ /* 0x000fec0000010000 */
.L_x_5:
[----:B------:R-:W-:-:S13]  /*1520*/  ISETP.GE.AND P0, PT, R5, R4, PT ;  /* 0x000000040500720c */ /* 0x000fda0003f06270 */
[----:B------:R-:W-:Y:S05]  /*1530*/  @P0 BRA `(.L_x_4) ;  /* 0x0000000000200947 */ /* 0x000fea0003800000 */
[----:B------:R-:W0:Y:S01]  /*1540*/  LDCU.64 UR4, c[0x0][0x390] ;  /* 0x00007200ff0477ac */ /* 0x000e220008000a00 */
[----:B------:R-:W-:Y:S01]  /*1550*/  IMAD R3, R3, R4, R5 ;  /* 0x0000000403037224 */ /* 0x000fe200078e0205 */
[----:B------:R-:W-:-:S04]  /*1560*/  SHF.R.S32.HI R4, RZ, 0x1f, R6 ;  /* 0x0000001fff047819 */ /* 0x000fc80000011406 */
[----:B------:R-:W-:-:S04]  /*1570*/  IADD3 R6, P0, PT, R6, R3, RZ ;  /* 0x0000000306067210 */ /* 0x000fc80007f1e0ff */
[----:B------:R-:W-:Y:S02]  /*1580*/  LEA.HI.X.SX32 R3, R3, R4, 0x1, P0 ;  /* 0x0000000403037211 */ /* 0x000fe400000f0eff */
[----:B0-----:R-:W-:-:S04]  /*1590*/  LEA R4, P0, R6, UR4, 0x2 ;  /* 0x0000000406047c11 */ /* 0x001fc8000f8010ff */
[----:B------:R-:W-:-:S05]  /*15a0*/  LEA.HI.X R5, R6, UR5, R3, 0x2, P0 ;  /* 0x0000000506057c11 */ /* 0x000fca00080f1403 */
[----:B------:R0:W-:Y:S04]  /*15b0*/  STG.E desc[UR8][R4.64], R33 ;  /* 0x0000002104007986 */ /* 0x0001e8000c101908 */
.L_x_4:
[----:B------:R-:W-:Y:S05]  /*15c0*/  BSYNC.RECONVERGENT B0 ;  /* 0x0000000000007941 */ /* 0x000fea0003800200 */
.L_x_3:
[----:B0-----:R-:W0:Y:S01]  /*15d0*/  S2R R4, SR_LANEID ;  /* 0x0000000000047919 */ /* 0x001e220000000000 */
[----:B------:R-:W-:Y:S01]  /*15e0*/  VOTEU.ANY UR4, UPT, PT ;  /* 0x0000000000047886 */ /* 0x000fe200038e0100 */
[----:B------:R-:W1:Y:S01]  /*15f0*/  LDC.64 R8, c[0x0][0x3a8] ;  /* 0x0000ea00ff087b82 */ /* 0x000e620000000a00 */
[----:B------:R-:W0:Y:S08]  /*1600*/  FLO.U32 R5, UR4 ;  /* 0x0000000400057d00 */ /* 0x000e3000080e0000 */
        /* <DEDUP_REMOVED lines=8> */
[----:B-1----:R-:W-:-:S04]  /*1690*/  IADD3 R4, PT, PT, R4, R11, RZ ;  /* 0x0000000b04047210 */ /* 0x002fc80007ffe0ff */
[----:B0-----:R-:W-:-:S13]  /*16a0*/  ISETP.GE.AND P0, PT, R4, UR4, PT ;  /* 0x0000000404007c0c */ /* 0x001fda000bf06270 */
[----:B------:R-:W-:Y:S05]  /*16b0*/  @!P0 BRA `(.L_x_8) ;  /* 0xffffffe800c48947 */ /* 0x000fea000383ffff */
[----:B------:R-:W-:Y:S05]  /*16c0*/  EXIT ;  /* 0x000000000000794d */ /* 0x000fea0003800000 */
.L_x_9:
[----:B------:R-:W-:-:S00]  /*16d0*/  BRA `(.L_x_9) ;  /* 0xfffffffc00fc7947 */ /* 0x000fc0000383ffff */
[----:B------:R-:W-:-:S00]  /*16e0*/  NOP ;  /* 0x0000000000007918 */ /* 0x000fc00000000000 */
        /* <DEDUP_REMOVED lines=9> */
.L_x_10:


//--------------------- .nv.shared._Z26grouped_gemm_work_stealingPKfS0_PfPKiS3_Piiiii --------------------------
	.section	.nv.shared._Z26grouped_gemm_work_stealingPKfS0_PfPKiS3_Piiiii,"aw",@nobits
	.sectionflags	@""
	.align	4
.nv.shared._Z26grouped_gemm_work_stealingPKfS0_PfPKiS3_Piiiii:
	.zero		3072


//--------------------- .nv.shared.reserved.0     --------------------------
	.section	.nv.shared.reserved.0,"aw",@nobits
	.weak		__nv_reservedSMEM_offset_0_alias
	.size		__nv_reservedSMEM_offset_0_alias, 0, 64
	.other		__nv_reservedSMEM_offset_0_alias,@"STO_CUDA_RESERVED_SHARED STV_DEFAULT"
__nv_reservedSMEM_offset_0_alias:
	.zero		0
	.zero		64


//--------------------- .nv.constant0._Z26grouped_gemm_work_stealingPKfS0_PfPKiS3_Piiiii --------------------------
	.section	.nv.constant0._Z26grouped_gemm_work_stealingPKfS0_PfPKiS3_Piiiii,"a",@progbits
	.sectionflags	@""
	.align	4
.nv.constant0._Z26grouped_gemm_work_stealingPKfS0_PfPKiS3_Piiiii:
	.zero		960


//--------------------- SYMBOLS --------------------------

	.type		.nv.reservedSmem.offset0,@object
	.size		.nv.reservedSmem.offset0,0x4
	.type		.nv.reservedSmem.cap,@object
	.size		.nv.reservedSmem.cap,0x4
